	.target	sm_90a

	.elftype	@"ET_EXEC"


//--------------------- .note.nv.tkinfo           --------------------------
	.section	.note.nv.tkinfo,"",@"SHT_NOTE"
	.sectionflags	@"SHF_NOTE_NV_TKINFO"
	.tkinfo
        /*0018*/ 	.word	0x00000002
        /*0030*/ 	.string	""
        /*0030*/ 	.string	"ptxas"
        /*0030*/ 	.string	"Cuda compilation tools, release 13.0, V13.0.88"
        /*0030*/ 	.string	"Build cuda_13.0.r13.0/compiler.36424714_0"
        /*0030*/ 	.string	"-arch sm_90a -m 64 "



//--------------------- .note.nv.cuinfo           --------------------------
	.section	.note.nv.cuinfo,"",@"SHT_NOTE"
	.sectionflags	@"SHF_NOTE_NV_CUINFO"
        /*0018*/ 	.short	0x0002
        /*001a*/ 	.short	0x005a
        /*001c*/ 	.short	0x0082
	.zero		2


//--------------------- .nv.info                  --------------------------
	.section	.nv.info,"",@"SHT_CUDA_INFO"
	.align	4


	//----- nvinfo : EIATTR_REGCOUNT
	.align		4
        /*0000*/ 	.byte	0x04, 0x2f
        /*0002*/ 	.short	(.L_12 - .L_11)
	.align		4
.L_11:
        /*0004*/ 	.word	index@(_ZN7cutlass13device_kernelINS_4gemm6kernel13GemmUniversalIN4cute5tupleIJiiiiEEENS1_10collective13CollectiveMmaINS1_37MainloopSm90TmaGmmaWarpSpecializedFP8ILi5ENS5_IJNS4_1CILi2EEENSA_ILi1EEESC_EEENS1_35KernelTmaWarpSpecializedCooperativeEEENS5_IJNSA_ILi256EEENSA_ILi64EEENSA_ILi128EEEEEENS_12float_e5m2_tENS5_IJlSC_lEEESK_SL_NS4_8TiledMMAINS4_8MMA_AtomIJNS4_4SM904GMMA30MMA_64x64x32_F32E5M2E5M2_SS_TNILNSP_7ScaleInE1ELSR_1EEEEEENS4_6LayoutISD_NS5_IJSC_NSA_ILi0EEESV_EEEEENS5_IJNS4_10UnderscoreESY_SY_EEEEENS4_13SM90_TMA_LOADENS4_14ComposedLayoutINS4_7SwizzleILi3ELi4ELi3EEENS4_18smem_ptr_flag_bitsILi8EEENSU_INS5_IJNSA_ILi8EEESI_EEENS5_IJSI_SC_EEEEEEEvNS4_8identityENS4_23SM90_TMA_LOAD_MULTICASTES1B_vS1C_EENS_8epilogue10collective6detail29Sm90TmaWarpSpecializedAdapterINS1G_15DefaultEpilogueISK_SL_SL_NS1F_6thread17LinearCombinationISK_Li1EffLNS1K_9ScaleType4KindE0ELNS_15FloatRoundStyleE2ESK_EENS1_15EpilogueDefaultEEEEEvvEEEEvNT_6ParamsE)
        /*0008*/ 	.word	0x000000a8


	//----- nvinfo : EIATTR_FRAME_SIZE
	.align		4
.L_12:
        /*000c*/ 	.byte	0x04, 0x11
        /*000e*/ 	.short	(.L_14 - .L_13)
	.align		4
.L_13:
        /*0010*/ 	.word	index@(_ZN7cutlass13device_kernelINS_4gemm6kernel13GemmUniversalIN4cute5tupleIJiiiiEEENS1_10collective13CollectiveMmaINS1_37MainloopSm90TmaGmmaWarpSpecializedFP8ILi5ENS5_IJNS4_1CILi2EEENSA_ILi1EEESC_EEENS1_35KernelTmaWarpSpecializedCooperativeEEENS5_IJNSA_ILi256EEENSA_ILi64EEENSA_ILi128EEEEEENS_12float_e5m2_tENS5_IJlSC_lEEESK_SL_NS4_8TiledMMAINS4_8MMA_AtomIJNS4_4SM904GMMA30MMA_64x64x32_F32E5M2E5M2_SS_TNILNSP_7ScaleInE1ELSR_1EEEEEENS4_6LayoutISD_NS5_IJSC_NSA_ILi0EEESV_EEEEENS5_IJNS4_10UnderscoreESY_SY_EEEEENS4_13SM90_TMA_LOADENS4_14ComposedLayoutINS4_7SwizzleILi3ELi4ELi3EEENS4_18smem_ptr_flag_bitsILi8EEENSU_INS5_IJNSA_ILi8EEESI_EEENS5_IJSI_SC_EEEEEEEvNS4_8identityENS4_23SM90_TMA_LOAD_MULTICASTES1B_vS1C_EENS_8epilogue10collective6detail29Sm90TmaWarpSpecializedAdapterINS1G_15DefaultEpilogueISK_SL_SL_NS1F_6thread17LinearCombinationISK_Li1EffLNS1K_9ScaleType4KindE0ELNS_15FloatRoundStyleE2ESK_EENS1_15EpilogueDefaultEEEEEvvEEEEvNT_6ParamsE)
        /*0014*/ 	.word	0x00000000


	//----- nvinfo : EIATTR_MIN_STACK_SIZE
	.align		4
.L_14:
        /*0018*/ 	.byte	0x04, 0x12
        /*001a*/ 	.short	(.L_16 - .L_15)
	.align		4
.L_15:
        /*001c*/ 	.word	index@(_ZN7cutlass13device_kernelINS_4gemm6kernel13GemmUniversalIN4cute5tupleIJiiiiEEENS1_10collective13CollectiveMmaINS1_37MainloopSm90TmaGmmaWarpSpecializedFP8ILi5ENS5_IJNS4_1CILi2EEENSA_ILi1EEESC_EEENS1_35KernelTmaWarpSpecializedCooperativeEEENS5_IJNSA_ILi256EEENSA_ILi64EEENSA_ILi128EEEEEENS_12float_e5m2_tENS5_IJlSC_lEEESK_SL_NS4_8TiledMMAINS4_8MMA_AtomIJNS4_4SM904GMMA30MMA_64x64x32_F32E5M2E5M2_SS_TNILNSP_7ScaleInE1ELSR_1EEEEEENS4_6LayoutISD_NS5_IJSC_NSA_ILi0EEESV_EEEEENS5_IJNS4_10UnderscoreESY_SY_EEEEENS4_13SM90_TMA_LOADENS4_14ComposedLayoutINS4_7SwizzleILi3ELi4ELi3EEENS4_18smem_ptr_flag_bitsILi8EEENSU_INS5_IJNSA_ILi8EEESI_EEENS5_IJSI_SC_EEEEEEEvNS4_8identityENS4_23SM90_TMA_LOAD_MULTICASTES1B_vS1C_EENS_8epilogue10collective6detail29Sm90TmaWarpSpecializedAdapterINS1G_15DefaultEpilogueISK_SL_SL_NS1F_6thread17LinearCombinationISK_Li1EffLNS1K_9ScaleType4KindE0ELNS_15FloatRoundStyleE2ESK_EENS1_15EpilogueDefaultEEEEEvvEEEEvNT_6ParamsE)
        /*0020*/ 	.word	0x00000000
.L_16:


//--------------------- .nv.compat                --------------------------
	.section	.nv.compat,"",@"SHT_CUDA_COMPAT_INFO"
	.align	4
        /*0000*/ 	.byte	0x02, 0x09, 0x01, 0x00, 0x02, 0x02, 0x04, 0x00, 0x02, 0x05, 0x05, 0x00, 0x03, 0x07, 0x01, 0x01
        /*0010*/ 	.byte	0x02, 0x03, 0x01, 0x00, 0x02, 0x06, 0x01, 0x00, 0x04, 0x0b, 0x08, 0x00, 0x00, 0x00, 0x00, 0x00
        /*0020*/ 	.byte	0x00, 0x00, 0x00, 0x00


//--------------------- .nv.info._ZN7cutlass13device_kernelINS_4gemm6kernel13GemmUniversalIN4cute5tupleIJiiiiEEENS1_10collective13CollectiveMmaINS1_37MainloopSm90TmaGmmaWarpSpecializedFP8ILi5ENS5_IJNS4_1CILi2EEENSA_ILi1EEESC_EEENS1_35KernelTmaWarpSpecializedCooperativeEEENS5_IJNSA_ILi256EEENSA_ILi64EEENSA_ILi128EEEEEENS_12float_e5m2_tENS5_IJlSC_lEEESK_SL_NS4_8TiledMMAINS4_8MMA_AtomIJNS4_4SM904GMMA30MMA_64x64x32_F32E5M2E5M2_SS_TNILNSP_7ScaleInE1ELSR_1EEEEEENS4_6LayoutISD_NS5_IJSC_NSA_ILi0EEESV_EEEEENS5_IJNS4_10UnderscoreESY_SY_EEEEENS4_13SM90_TMA_LOADENS4_14ComposedLayoutINS4_7SwizzleILi3ELi4ELi3EEENS4_18smem_ptr_flag_bitsILi8EEENSU_INS5_IJNSA_ILi8EEESI_EEENS5_IJSI_SC_EEEEEEEvNS4_8identityENS4_23SM90_TMA_LOAD_MULTICASTES1B_vS1C_EENS_8epilogue10collective6detail29Sm90TmaWarpSpecializedAdapterINS1G_15DefaultEpilogueISK_SL_SL_NS1F_6thread17LinearCombinationISK_Li1EffLNS1K_9ScaleType4KindE0ELNS_15FloatRoundStyleE2ESK_EENS1_15EpilogueDefaultEEEEEvvEEEEvNT_6ParamsE --------------------------
	.section	.nv.info._ZN7cutlass13device_kernelINS_4gemm6kernel13GemmUniversalIN4cute5tupleIJiiiiEEENS1_10collective13CollectiveMmaINS1_37MainloopSm90TmaGmmaWarpSpecializedFP8ILi5ENS5_IJNS4_1CILi2EEENSA_ILi1EEESC_EEENS1_35KernelTmaWarpSpecializedCooperativeEEENS5_IJNSA_ILi256EEENSA_ILi64EEENSA_ILi128EEEEEENS_12float_e5m2_tENS5_IJlSC_lEEESK_SL_NS4_8TiledMMAINS4_8MMA_AtomIJNS4_4SM904GMMA30MMA_64x64x32_F32E5M2E5M2_SS_TNILNSP_7ScaleInE1ELSR_1EEEEEENS4_6LayoutISD_NS5_IJSC_NSA_ILi0EEESV_EEEEENS5_IJNS4_10UnderscoreESY_SY_EEEEENS4_13SM90_TMA_LOADENS4_14ComposedLayoutINS4_7SwizzleILi3ELi4ELi3EEENS4_18smem_ptr_flag_bitsILi8EEENSU_INS5_IJNSA_ILi8EEESI_EEENS5_IJSI_SC_EEEEEEEvNS4_8identityENS4_23SM90_TMA_LOAD_MULTICASTES1B_vS1C_EENS_8epilogue10collective6detail29Sm90TmaWarpSpecializedAdapterINS1G_15DefaultEpilogueISK_SL_SL_NS1F_6thread17LinearCombinationISK_Li1EffLNS1K_9ScaleType4KindE0ELNS_15FloatRoundStyleE2ESK_EENS1_15EpilogueDefaultEEEEEvvEEEEvNT_6ParamsE,"",@"SHT_CUDA_INFO"
	.sectionflags	@""
	.align	4


	//----- nvinfo : EIATTR_CUDA_API_VERSION
	.align		4
        /*0000*/ 	.byte	0x04, 0x37
        /*0002*/ 	.short	(.L_18 - .L_17)
.L_17:
        /*0004*/ 	.word	0x00000082


	//----- nvinfo : EIATTR_KPARAM_INFO
	.align		4
.L_18:
        /*0008*/ 	.byte	0x04, 0x17
        /*000a*/ 	.short	(.L_20 - .L_19)
.L_19:
        /*000c*/ 	.word	0x00000000
        /*0010*/ 	.short	0x0000
        /*0012*/ 	.short	0x0070
        /*0014*/ 	.byte	0x00, 0xf0, 0x01, 0x10


	//----- nvinfo : EIATTR_SPARSE_MMA_MASK
	.align		4
.L_20:
        /*0018*/ 	.byte	0x03, 0x50
        /*001a*/ 	.short	0x0000


	//----- nvinfo : EIATTR_MAXREG_COUNT
	.align		4
        /*001c*/ 	.byte	0x03, 0x1b
        /*001e*/ 	.short	0x00a8


	//----- nvinfo : EIATTR_NUM_BARRIERS
	.align		4
        /*0020*/ 	.byte	0x02, 0x4c
        /*0022*/ 	.byte	0x01
	.zero		1


	//----- nvinfo : EIATTR_MERCURY_ISA_VERSION
	.align		4
        /*0024*/ 	.byte	0x03, 0x5f
        /*0026*/ 	.short	0x0101


	//----- nvinfo : EIATTR_INT_WARP_WIDE_INSTR_OFFSETS
	.align		4
        /*0028*/ 	.byte	0x04, 0x31
        /*002a*/ 	.short	(.L_22 - .L_21)


	//   ....[0]....
.L_21:
        /*002c*/ 	.word	0x000004c0


	//   ....[1]....
        /*0030*/ 	.word	0x000004f0


	//   ....[2]....
        /*0034*/ 	.word	0x00000670


	//----- nvinfo : EIATTR_COOP_GROUP_MASK_REGIDS
	.align		4
.L_22:
        /*0038*/ 	.byte	0x04, 0x29
        /*003a*/ 	.short	(.L_24 - .L_23)


	//   ....[0]....
.L_23:
        /*003c*/ 	.word	0xffffffff


	//   ....[1]....
        /*0040*/ 	.word	0xffffffff


	//   ....[2]....
        /*0044*/ 	.word	0xffffffff


	//   ....[3]....
        /*0048*/ 	.word	0xffffffff


	//   ....[4]....
        /*004c*/ 	.word	0xffffffff


	//   ....[5]....
        /*0050*/ 	.word	0xffffffff


	//----- nvinfo : EIATTR_COOP_GROUP_INSTR_OFFSETS
	.align		4
.L_24:
        /*0054*/ 	.byte	0x04, 0x28
        /*0056*/ 	.short	(.L_26 - .L_25)


	//   ....[0]....
.L_25:
        /*0058*/ 	.word	0x00000060


	//   ....[1]....
        /*005c*/ 	.word	0x00000070


	//   ....[2]....
        /*0060*/ 	.word	0x00000130


	//   ....[3]....
        /*0064*/ 	.word	0x000002f0


	//   ....[4]....
        /*0068*/ 	.word	0x00000810


	//   ....[5]....
        /*006c*/ 	.word	0x00001290


	//----- nvinfo : EIATTR_REG_RECONFIG
	.align		4
.L_26:
        /*0070*/ 	.byte	0x01, 0x54
	.zero		2


	//----- nvinfo : EIATTR_MBARRIER_INSTR_OFFSETS
	.align		4
        /*0074*/ 	.byte	0x04, 0x39
        /*0076*/ 	.short	(.L_28 - .L_27)


	//   ....[0]....
.L_27:
        /*0078*/ 	.word	0x00000230
        /*007c*/ 	.word	0x000000ff
        /*0080*/ 	.word	0x00000000
        /*0084*/ 	.short	0x0100
        /*0086*/ 	.byte	0x08
	.zero		1


	//   ....[1]....
        /*0088*/ 	.word	0x00000240
        /*008c*/ 	.word	0x000000ff
        /*0090*/ 	.word	0x00000028
        /*0094*/ 	.short	0x0100
        /*0096*/ 	.byte	0x08
	.zero		1


	//   ....[2]....
        /*0098*/ 	.word	0x00000250
        /*009c*/ 	.word	0x000000ff
        /*00a0*/ 	.word	0x00000008
        /*00a4*/ 	.short	0x0100
        /*00a6*/ 	.byte	0x08
	.zero		1


	//   ....[3]....
        /*00a8*/ 	.word	0x00000260
        /*00ac*/ 	.word	0x000000ff
        /*00b0*/ 	.word	0x00000030
        /*00b4*/ 	.short	0x0100
        /*00b6*/ 	.byte	0x08
	.zero		1


	//   ....[4]....
        /*00b8*/ 	.word	0x00000270
        /*00bc*/ 	.word	0x000000ff
        /*00c0*/ 	.word	0x00000010
        /*00c4*/ 	.short	0x0100
        /*00c6*/ 	.byte	0x08
	.zero		1


	//   ....[5]....
        /*00c8*/ 	.word	0x00000280
        /*00cc*/ 	.word	0x000000ff
        /*00d0*/ 	.word	0x00000038
        /*00d4*/ 	.short	0x0100
        /*00d6*/ 	.byte	0x08
	.zero		1


	//   ....[6]....
        /*00d8*/ 	.word	0x00000290
        /*00dc*/ 	.word	0x000000ff
        /*00e0*/ 	.word	0x00000018
        /*00e4*/ 	.short	0x0100
        /*00e6*/ 	.byte	0x08
	.zero		1


	//   ....[7]....
        /*00e8*/ 	.word	0x000002a0
        /*00ec*/ 	.word	0x000000ff
        /*00f0*/ 	.word	0x00000040
        /*00f4*/ 	.short	0x0100
        /*00f6*/ 	.byte	0x08
	.zero		1


	//   ....[8]....
        /*00f8*/ 	.word	0x000002b0
        /*00fc*/ 	.word	0x000000ff
        /*0100*/ 	.word	0x00000020
        /*0104*/ 	.short	0x0100
        /*0106*/ 	.byte	0x08
	.zero		1


	//   ....[9]....
        /*0108*/ 	.word	0x000002c0
        /*010c*/ 	.word	0x000000ff
        /*0110*/ 	.word	0x00000048
        /*0114*/ 	.short	0x0100
        /*0116*/ 	.byte	0x08
	.zero		1


	//   ....[10]....
        /*0118*/ 	.word	0x00000700
        /*011c*/ 	.word	0x000000ff
        /*0120*/ 	.word	0x00000060
        /*0124*/ 	.short	0x0100
        /*0126*/ 	.byte	0x06
	.zero		1


	//   ....[11]....
        /*0128*/ 	.word	0x000007a0
        /*012c*/ 	.word	0x000000ff
        /*0130*/ 	.word	0x00000068
        /*0134*/ 	.short	0x0100
        /*0136*/ 	.byte	0x06
	.zero		1


	//   ....[12]....
        /*0138*/ 	.word	0x000017c0
        /*013c*/ 	.word	0x000000ff
        /*0140*/ 	.word	0x00000000
        /*0144*/ 	.short	0x010a
        /*0146*/ 	.byte	0x06
	.zero		1


	//   ....[13]....
        /*0148*/ 	.word	0x00001800
        /*014c*/ 	.word	0x000000ff
        /*0150*/ 	.word	0x00000000
        /*0154*/ 	.short	0x010a
        /*0156*/ 	.byte	0x06
	.zero		1


	//   ....[14]....
        /*0158*/ 	.word	0x000022f0
        /*015c*/ 	.word	0x000000ff
        /*0160*/ 	.word	0x00000000
        /*0164*/ 	.short	0x010a
        /*0166*/ 	.byte	0x0d
	.zero		1


	//   ....[15]....
        /*0168*/ 	.word	0x00002330
        /*016c*/ 	.word	0x000000ff
        /*0170*/ 	.word	0x00000000
        /*0174*/ 	.short	0x010a
        /*0176*/ 	.byte	0x0d
	.zero		1


	//   ....[16]....
        /*0178*/ 	.word	0x00002b20
        /*017c*/ 	.word	0x0000000e
        /*0180*/ 	.word	0x00000000
        /*0184*/ 	.short	0x0101
        /*0186*/ 	.byte	0x3f
	.zero		1


	//   ....[17]....
        /*0188*/ 	.word	0x000031c0
        /*018c*/ 	.word	0x0000000c
        /*0190*/ 	.word	0x00000000
        /*0194*/ 	.short	0x0101
        /*0196*/ 	.byte	0x3f
	.zero		1


	//   ....[18]....
        /*0198*/ 	.word	0x00008c40
        /*019c*/ 	.word	0x00000015
        /*01a0*/ 	.word	0x00000028
        /*01a4*/ 	.short	0x010a
        /*01a6*/ 	.byte	0x3f
	.zero		1


	//   ....[19]....
        /*01a8*/ 	.word	0x00008fc0
        /*01ac*/ 	.word	0x00000008
        /*01b0*/ 	.word	0x00000068
        /*01b4*/ 	.short	0x0101
        /*01b6*/ 	.byte	0x3f
	.zero		1


	//   ....[20]....
        /*01b8*/ 	.word	0x000096f0
        /*01bc*/ 	.word	0x00000006
        /*01c0*/ 	.word	0x00000000
        /*01c4*/ 	.short	0x010a
        /*01c6*/ 	.byte	0x3f
	.zero		1


	//   ....[21]....
        /*01c8*/ 	.word	0x00009770
        /*01cc*/ 	.word	0x00000007
        /*01d0*/ 	.word	0x00000000
        /*01d4*/ 	.short	0x010a
        /*01d6*/ 	.byte	0x3f
	.zero		1


	//   ....[22]....
        /*01d8*/ 	.word	0x00009800
        /*01dc*/ 	.word	0x0000000a
        /*01e0*/ 	.word	0x00000000
        /*01e4*/ 	.short	0x010a
        /*01e6*/ 	.byte	0x3f
	.zero		1


	//   ....[23]....
        /*01e8*/ 	.word	0x00009890
        /*01ec*/ 	.word	0x0000000b
        /*01f0*/ 	.word	0x00000000
        /*01f4*/ 	.short	0x010a
        /*01f6*/ 	.byte	0x3f
	.zero		1


	//   ....[24]....
        /*01f8*/ 	.word	0x00009920
        /*01fc*/ 	.word	0x00000003
        /*0200*/ 	.word	0x00000000
        /*0204*/ 	.short	0x010a
        /*0206*/ 	.byte	0x3f
	.zero		1


	//   ....[25]....
        /*0208*/ 	.word	0x00009990
        /*020c*/ 	.word	0x0000000d
        /*0210*/ 	.word	0x00000000
        /*0214*/ 	.short	0x010a
        /*0216*/ 	.byte	0x3f
	.zero		1


	//   ....[26]....
        /*0218*/ 	.word	0x000099f0
        /*021c*/ 	.word	0x0000000f
        /*0220*/ 	.word	0x00000000
        /*0224*/ 	.short	0x010a
        /*0226*/ 	.byte	0x3f
	.zero		1


	//   ....[27]....
        /*0228*/ 	.word	0x00009ac0
        /*022c*/ 	.word	0x00000015
        /*0230*/ 	.word	0x00000028
        /*0234*/ 	.short	0x010a
        /*0236*/ 	.byte	0x3f
	.zero		1


	//   ....[28]....
        /*0238*/ 	.word	0x00009b90
        /*023c*/ 	.word	0x00000006
        /*0240*/ 	.word	0x00000000
        /*0244*/ 	.short	0x010a
        /*0246*/ 	.byte	0x3f
	.zero		1


	//   ....[29]....
        /*0248*/ 	.word	0x00009be0
        /*024c*/ 	.word	0x00000007
        /*0250*/ 	.word	0x00000000
        /*0254*/ 	.short	0x010a
        /*0256*/ 	.byte	0x3f
	.zero		1


	//   ....[30]....
        /*0258*/ 	.word	0x00009c30
        /*025c*/ 	.word	0x0000000a
        /*0260*/ 	.word	0x00000000
        /*0264*/ 	.short	0x010a
        /*0266*/ 	.byte	0x3f
	.zero		1


	//   ....[31]....
        /*0268*/ 	.word	0x00009c80
        /*026c*/ 	.word	0x0000000b
        /*0270*/ 	.word	0x00000000
        /*0274*/ 	.short	0x010a
        /*0276*/ 	.byte	0x3f
	.zero		1


	//----- nvinfo : EIATTR_NUM_MBARRIERS
	.align		4
.L_28:
        /*0278*/ 	.byte	0x03, 0x38
        /*027a*/ 	.short	0x000c


	//----- nvinfo : EIATTR_EXIT_INSTR_OFFSETS
	.align		4
        /*027c*/ 	.byte	0x04, 0x1c
        /*027e*/ 	.short	(.L_30 - .L_29)


	//   ....[0]....
.L_29:
        /*0280*/ 	.word	0x00000970


	//   ....[1]....
        /*0284*/ 	.word	0x00001160


	//   ....[2]....
        /*0288*/ 	.word	0x00008350


	//   ....[3]....
        /*028c*/ 	.word	0x000088b0


	//   ....[4]....
        /*0290*/ 	.word	0x00009970


	//----- nvinfo : EIATTR_MAX_THREADS
	.align		4
.L_30:
        /*0294*/ 	.byte	0x04, 0x05
        /*0296*/ 	.short	(.L_32 - .L_31)
.L_31:
        /*0298*/ 	.word	0x00000180
        /*029c*/ 	.word	0x00000001
        /*02a0*/ 	.word	0x00000001


	//----- nvinfo : EIATTR_CRS_STACK_SIZE
	.align		4
.L_32:
        /*02a4*/ 	.byte	0x04, 0x1e
        /*02a6*/ 	.short	(.L_34 - .L_33)
.L_33:
        /*02a8*/ 	.word	0x00000000


	//----- nvinfo : EIATTR_CBANK_PARAM_SIZE
	.align		4
.L_34:
        /*02ac*/ 	.byte	0x03, 0x19
        /*02ae*/ 	.short	0x0470


	//----- nvinfo : EIATTR_PARAM_CBANK
	.align		4
        /*02b0*/ 	.byte	0x04, 0x0a
        /*02b2*/ 	.short	(.L_36 - .L_35)
	.align		4
.L_35:
        /*02b4*/ 	.word	index@(.nv.constant0._ZN7cutlass13device_kernelINS_4gemm6kernel13GemmUniversalIN4cute5tupleIJiiiiEEENS1_10collective13CollectiveMmaINS1_37MainloopSm90TmaGmmaWarpSpecializedFP8ILi5ENS5_IJNS4_1CILi2EEENSA_ILi1EEESC_EEENS1_35KernelTmaWarpSpecializedCooperativeEEENS5_IJNSA_ILi256EEENSA_ILi64EEENSA_ILi128EEEEEENS_12float_e5m2_tENS5_IJlSC_lEEESK_SL_NS4_8TiledMMAINS4_8MMA_AtomIJNS4_4SM904GMMA30MMA_64x64x32_F32E5M2E5M2_SS_TNILNSP_7ScaleInE1ELSR_1EEEEEENS4_6LayoutISD_NS5_IJSC_NSA_ILi0EEESV_EEEEENS5_IJNS4_10UnderscoreESY_SY_EEEEENS4_13SM90_TMA_LOADENS4_14ComposedLayoutINS4_7SwizzleILi3ELi4ELi3EEENS4_18smem_ptr_flag_bitsILi8EEENSU_INS5_IJNSA_ILi8EEESI_EEENS5_IJSI_SC_EEEEEEEvNS4_8identityENS4_23SM90_TMA_LOAD_MULTICASTES1B_vS1C_EENS_8epilogue10collective6detail29Sm90TmaWarpSpecializedAdapterINS1G_15DefaultEpilogueISK_SL_SL_NS1F_6thread17LinearCombinationISK_Li1EffLNS1K_9ScaleType4KindE0ELNS_15FloatRoundStyleE2ESK_EENS1_15EpilogueDefaultEEEEEvvEEEEvNT_6ParamsE)
        /*02b8*/ 	.short	0x0210
        /*02ba*/ 	.short	0x0470


	//----- nvinfo : EIATTR_SW_WAR
	.align		4
.L_36:
        /*02bc*/ 	.byte	0x04, 0x36
        /*02be*/ 	.short	(.L_38 - .L_37)
.L_37:
        /*02c0*/ 	.word	0x00000008
.L_38:


//--------------------- .nv.callgraph             --------------------------
	.section	.nv.callgraph,"",@"SHT_CUDA_CALLGRAPH"
	.align	4
	.sectionentsize	8
	.align		4
        /*0000*/ 	.word	0x00000000
	.align		4
        /*0004*/ 	.word	0xffffffff
	.align		4
        /*0008*/ 	.word	0x00000000
	.align		4
        /*000c*/ 	.word	0xfffffffe
	.align		4
        /*0010*/ 	.word	0x00000000
	.align		4
        /*0014*/ 	.word	0xfffffffd
	.align		4
        /*0018*/ 	.word	0x00000000
	.align		4
        /*001c*/ 	.word	0xfffffffc


//--------------------- .nv.constant4             --------------------------
	.section	.nv.constant4,"a",@progbits
	.align	8
	.align		8
.nv.constant4:
        /*0000*/ 	.dword	_ZN39_INTERNAL_856fe387_4_k_cu_ec2bfb0b_50664cuda3std3__45__cpo5beginE
	.align		8
        /*0008*/ 	.dword	_ZN39_INTERNAL_856fe387_4_k_cu_ec2bfb0b_50664cuda3std3__45__cpo3endE
	.align		8
        /*0010*/ 	.dword	_ZN39_INTERNAL_856fe387_4_k_cu_ec2bfb0b_50664cuda3std3__45__cpo6cbeginE
	.align		8
        /*0018*/ 	.dword	_ZN39_INTERNAL_856fe387_4_k_cu_ec2bfb0b_50664cuda3std3__45__cpo4cendE
	.align		8
        /*0020*/ 	.dword	_ZN39_INTERNAL_856fe387_4_k_cu_ec2bfb0b_50664cuda3std3__441_GLOBAL__N__856fe387_4_k_cu_ec2bfb0b_50666ignoreE
	.align		8
        /*0028*/ 	.dword	_ZN39_INTERNAL_856fe387_4_k_cu_ec2bfb0b_50664cuda3std3__419piecewise_constructE
	.align		8
        /*0030*/ 	.dword	_ZN39_INTERNAL_856fe387_4_k_cu_ec2bfb0b_50664cuda3std3__48in_placeE
	.align		8
        /*0038*/ 	.dword	_ZN39_INTERNAL_856fe387_4_k_cu_ec2bfb0b_50664cuda3std6ranges3__45__cpo4swapE
	.align		8
        /*0040*/ 	.dword	_ZN39_INTERNAL_856fe387_4_k_cu_ec2bfb0b_50664cuda3std6ranges3__45__cpo9iter_moveE
	.align		8
        /*0048*/ 	.dword	_ZN39_INTERNAL_856fe387_4_k_cu_ec2bfb0b_50664cute7productE
	.align		8
        /*0050*/ 	.dword	_ZN39_INTERNAL_856fe387_4_k_cu_ec2bfb0b_50664cute1_E


//--------------------- .text._ZN7cutlass13device_kernelINS_4gemm6kernel13GemmUniversalIN4cute5tupleIJiiiiEEENS1_10collective13CollectiveMmaINS1_37MainloopSm90TmaGmmaWarpSpecializedFP8ILi5ENS5_IJNS4_1CILi2EEENSA_ILi1EEESC_EEENS1_35KernelTmaWarpSpecializedCooperativeEEENS5_IJNSA_ILi256EEENSA_ILi64EEENSA_ILi128EEEEEENS_12float_e5m2_tENS5_IJlSC_lEEESK_SL_NS4_8TiledMMAINS4_8MMA_AtomIJNS4_4SM904GMMA30MMA_64x64x32_F32E5M2E5M2_SS_TNILNSP_7ScaleInE1ELSR_1EEEEEENS4_6LayoutISD_NS5_IJSC_NSA_ILi0EEESV_EEEEENS5_IJNS4_10UnderscoreESY_SY_EEEEENS4_13SM90_TMA_LOADENS4_14ComposedLayoutINS4_7SwizzleILi3ELi4ELi3EEENS4_18smem_ptr_flag_bitsILi8EEENSU_INS5_IJNSA_ILi8EEESI_EEENS5_IJSI_SC_EEEEEEEvNS4_8identityENS4_23SM90_TMA_LOAD_MULTICASTES1B_vS1C_EENS_8epilogue10collective6detail29Sm90TmaWarpSpecializedAdapterINS1G_15DefaultEpilogueISK_SL_SL_NS1F_6thread17LinearCombinationISK_Li1EffLNS1K_9ScaleType4KindE0ELNS_15FloatRoundStyleE2ESK_EENS1_15EpilogueDefaultEEEEEvvEEEEvNT_6ParamsE --------------------------
	.section	.text._ZN7cutlass13device_kernelINS_4gemm6kernel13GemmUniversalIN4cute5tupleIJiiiiEEENS1_10collective13CollectiveMmaINS1_37MainloopSm90TmaGmmaWarpSpecializedFP8ILi5ENS5_IJNS4_1CILi2EEENSA_ILi1EEESC_EEENS1_35KernelTmaWarpSpecializedCooperativeEEENS5_IJNSA_ILi256EEENSA_ILi64EEENSA_ILi128EEEEEENS_12float_e5m2_tENS5_IJlSC_lEEESK_SL_NS4_8TiledMMAINS4_8MMA_AtomIJNS4_4SM904GMMA30MMA_64x64x32_F32E5M2E5M2_SS_TNILNSP_7ScaleInE1ELSR_1EEEEEENS4_6LayoutISD_NS5_IJSC_NSA_ILi0EEESV_EEEEENS5_IJNS4_10UnderscoreESY_SY_EEEEENS4_13SM90_TMA_LOADENS4_14ComposedLayoutINS4_7SwizzleILi3ELi4ELi3EEENS4_18smem_ptr_flag_bitsILi8EEENSU_INS5_IJNSA_ILi8EEESI_EEENS5_IJSI_SC_EEEEEEEvNS4_8identityENS4_23SM90_TMA_LOAD_MULTICASTES1B_vS1C_EENS_8epilogue10collective6detail29Sm90TmaWarpSpecializedAdapterINS1G_15DefaultEpilogueISK_SL_SL_NS1F_6thread17LinearCombinationISK_Li1EffLNS1K_9ScaleType4KindE0ELNS_15FloatRoundStyleE2ESK_EENS1_15EpilogueDefaultEEEEEvvEEEEvNT_6ParamsE,"ax",@progbits
	.align	128
.text._ZN7cutlass13device_kernelINS_4gemm6kernel13GemmUniversalIN4cute5tupleIJiiiiEEENS1_10collective13CollectiveMmaINS1_37MainloopSm90TmaGmmaWarpSpecializedFP8ILi5ENS5_IJNS4_1CILi2EEENSA_ILi1EEESC_EEENS1_35KernelTmaWarpSpecializedCooperativeEEENS5_IJNSA_ILi256EEENSA_ILi64EEENSA_ILi128EEEEEENS_12float_e5m2_tENS5_IJlSC_lEEESK_SL_NS4_8TiledMMAINS4_8MMA_AtomIJNS4_4SM904GMMA30MMA_64x64x32_F32E5M2E5M2_SS_TNILNSP_7ScaleInE1ELSR_1EEEEEENS4_6LayoutISD_NS5_IJSC_NSA_ILi0EEESV_EEEEENS5_IJNS4_10UnderscoreESY_SY_EEEEENS4_13SM90_TMA_LOADENS4_14ComposedLayoutINS4_7SwizzleILi3ELi4ELi3EEENS4_18smem_ptr_flag_bitsILi8EEENSU_INS5_IJNSA_ILi8EEESI_EEENS5_IJSI_SC_EEEEEEEvNS4_8identityENS4_23SM90_TMA_LOAD_MULTICASTES1B_vS1C_EENS_8epilogue10collective6detail29Sm90TmaWarpSpecializedAdapterINS1G_15DefaultEpilogueISK_SL_SL_NS1F_6thread17LinearCombinationISK_Li1EffLNS1K_9ScaleType4KindE0ELNS_15FloatRoundStyleE2ESK_EENS1_15EpilogueDefaultEEEEEvvEEEEvNT_6ParamsE:
        .type           _ZN7cutlass13device_kernelINS_4gemm6kernel13GemmUniversalIN4cute5tupleIJiiiiEEENS1_10collective13CollectiveMmaINS1_37MainloopSm90TmaGmmaWarpSpecializedFP8ILi5ENS5_IJNS4_1CILi2EEENSA_ILi1EEESC_EEENS1_35KernelTmaWarpSpecializedCooperativeEEENS5_IJNSA_ILi256EEENSA_ILi64EEENSA_ILi128EEEEEENS_12float_e5m2_tENS5_IJlSC_lEEESK_SL_NS4_8TiledMMAINS4_8MMA_AtomIJNS4_4SM904GMMA30MMA_64x64x32_F32E5M2E5M2_SS_TNILNSP_7ScaleInE1ELSR_1EEEEEENS4_6LayoutISD_NS5_IJSC_NSA_ILi0EEESV_EEEEENS5_IJNS4_10UnderscoreESY_SY_EEEEENS4_13SM90_TMA_LOADENS4_14ComposedLayoutINS4_7SwizzleILi3ELi4ELi3EEENS4_18smem_ptr_flag_bitsILi8EEENSU_INS5_IJNSA_ILi8EEESI_EEENS5_IJSI_SC_EEEEEEEvNS4_8identityENS4_23SM90_TMA_LOAD_MULTICASTES1B_vS1C_EENS_8epilogue10collective6detail29Sm90TmaWarpSpecializedAdapterINS1G_15DefaultEpilogueISK_SL_SL_NS1F_6thread17LinearCombinationISK_Li1EffLNS1K_9ScaleType4KindE0ELNS_15FloatRoundStyleE2ESK_EENS1_15EpilogueDefaultEEEEEvvEEEEvNT_6ParamsE,@function
        .size           _ZN7cutlass13device_kernelINS_4gemm6kernel13GemmUniversalIN4cute5tupleIJiiiiEEENS1_10collective13CollectiveMmaINS1_37MainloopSm90TmaGmmaWarpSpecializedFP8ILi5ENS5_IJNS4_1CILi2EEENSA_ILi1EEESC_EEENS1_35KernelTmaWarpSpecializedCooperativeEEENS5_IJNSA_ILi256EEENSA_ILi64EEENSA_ILi128EEEEEENS_12float_e5m2_tENS5_IJlSC_lEEESK_SL_NS4_8TiledMMAINS4_8MMA_AtomIJNS4_4SM904GMMA30MMA_64x64x32_F32E5M2E5M2_SS_TNILNSP_7ScaleInE1ELSR_1EEEEEENS4_6LayoutISD_NS5_IJSC_NSA_ILi0EEESV_EEEEENS5_IJNS4_10UnderscoreESY_SY_EEEEENS4_13SM90_TMA_LOADENS4_14ComposedLayoutINS4_7SwizzleILi3ELi4ELi3EEENS4_18smem_ptr_flag_bitsILi8EEENSU_INS5_IJNSA_ILi8EEESI_EEENS5_IJSI_SC_EEEEEEEvNS4_8identityENS4_23SM90_TMA_LOAD_MULTICASTES1B_vS1C_EENS_8epilogue10collective6detail29Sm90TmaWarpSpecializedAdapterINS1G_15DefaultEpilogueISK_SL_SL_NS1F_6thread17LinearCombinationISK_Li1EffLNS1K_9ScaleType4KindE0ELNS_15FloatRoundStyleE2ESK_EENS1_15EpilogueDefaultEEEEEvvEEEEvNT_6ParamsE,(.L_x_208 - _ZN7cutlass13device_kernelINS_4gemm6kernel13GemmUniversalIN4cute5tupleIJiiiiEEENS1_10collective13CollectiveMmaINS1_37MainloopSm90TmaGmmaWarpSpecializedFP8ILi5ENS5_IJNS4_1CILi2EEENSA_ILi1EEESC_EEENS1_35KernelTmaWarpSpecializedCooperativeEEENS5_IJNSA_ILi256EEENSA_ILi64EEENSA_ILi128EEEEEENS_12float_e5m2_tENS5_IJlSC_lEEESK_SL_NS4_8TiledMMAINS4_8MMA_AtomIJNS4_4SM904GMMA30MMA_64x64x32_F32E5M2E5M2_SS_TNILNSP_7ScaleInE1ELSR_1EEEEEENS4_6LayoutISD_NS5_IJSC_NSA_ILi0EEESV_EEEEENS5_IJNS4_10UnderscoreESY_SY_EEEEENS4_13SM90_TMA_LOADENS4_14ComposedLayoutINS4_7SwizzleILi3ELi4ELi3EEENS4_18smem_ptr_flag_bitsILi8EEENSU_INS5_IJNSA_ILi8EEESI_EEENS5_IJSI_SC_EEEEEEEvNS4_8identityENS4_23SM90_TMA_LOAD_MULTICASTES1B_vS1C_EENS_8epilogue10collective6detail29Sm90TmaWarpSpecializedAdapterINS1G_15DefaultEpilogueISK_SL_SL_NS1F_6thread17LinearCombinationISK_Li1EffLNS1K_9ScaleType4KindE0ELNS_15FloatRoundStyleE2ESK_EENS1_15EpilogueDefaultEEEEEvvEEEEvNT_6ParamsE)
        .other          _ZN7cutlass13device_kernelINS_4gemm6kernel13GemmUniversalIN4cute5tupleIJiiiiEEENS1_10collective13CollectiveMmaINS1_37MainloopSm90TmaGmmaWarpSpecializedFP8ILi5ENS5_IJNS4_1CILi2EEENSA_ILi1EEESC_EEENS1_35KernelTmaWarpSpecializedCooperativeEEENS5_IJNSA_ILi256EEENSA_ILi64EEENSA_ILi128EEEEEENS_12float_e5m2_tENS5_IJlSC_lEEESK_SL_NS4_8TiledMMAINS4_8MMA_AtomIJNS4_4SM904GMMA30MMA_64x64x32_F32E5M2E5M2_SS_TNILNSP_7ScaleInE1ELSR_1EEEEEENS4_6LayoutISD_NS5_IJSC_NSA_ILi0EEESV_EEEEENS5_IJNS4_10UnderscoreESY_SY_EEEEENS4_13SM90_TMA_LOADENS4_14ComposedLayoutINS4_7SwizzleILi3ELi4ELi3EEENS4_18smem_ptr_flag_bitsILi8EEENSU_INS5_IJNSA_ILi8EEESI_EEENS5_IJSI_SC_EEEEEEEvNS4_8identityENS4_23SM90_TMA_LOAD_MULTICASTES1B_vS1C_EENS_8epilogue10collective6detail29Sm90TmaWarpSpecializedAdapterINS1G_15DefaultEpilogueISK_SL_SL_NS1F_6thread17LinearCombinationISK_Li1EffLNS1K_9ScaleType4KindE0ELNS_15FloatRoundStyleE2ESK_EENS1_15EpilogueDefaultEEEEEvvEEEEvNT_6ParamsE,@"STO_CUDA_ENTRY STV_DEFAULT"
_ZN7cutlass13device_kernelINS_4gemm6kernel13GemmUniversalIN4cute5tupleIJiiiiEEENS1_10collective13CollectiveMmaINS1_37MainloopSm90TmaGmmaWarpSpecializedFP8ILi5ENS5_IJNS4_1CILi2EEENSA_ILi1EEESC_EEENS1_35KernelTmaWarpSpecializedCooperativeEEENS5_IJNSA_ILi256EEENSA_ILi64EEENSA_ILi128EEEEEENS_12float_e5m2_tENS5_IJlSC_lEEESK_SL_NS4_8TiledMMAINS4_8MMA_AtomIJNS4_4SM904GMMA30MMA_64x64x32_F32E5M2E5M2_SS_TNILNSP_7ScaleInE1ELSR_1EEEEEENS4_6LayoutISD_NS5_IJSC_NSA_ILi0EEESV_EEEEENS5_IJNS4_10UnderscoreESY_SY_EEEEENS4_13SM90_TMA_LOADENS4_14ComposedLayoutINS4_7SwizzleILi3ELi4ELi3EEENS4_18smem_ptr_flag_bitsILi8EEENSU_INS5_IJNSA_ILi8EEESI_EEENS5_IJSI_SC_EEEEEEEvNS4_8identityENS4_23SM90_TMA_LOAD_MULTICASTES1B_vS1C_EENS_8epilogue10collective6detail29Sm90TmaWarpSpecializedAdapterINS1G_15DefaultEpilogueISK_SL_SL_NS1F_6thread17LinearCombinationISK_Li1EffLNS1K_9ScaleType4KindE0ELNS_15FloatRoundStyleE2ESK_EENS1_15EpilogueDefaultEEEEEvvEEEEvNT_6ParamsE:
[----:B------:R-:W-:Y:S01]  /*0000*/  LDC R1, c[0x0][0x28] ;  /* 0x00000a00ff017b82 */ /* 0x000fe20000000800 */
[----:B------:R-:W0:Y:S01]  /*0010*/  S2R R0, SR_TID.X ;  /* 0x0000000000007919 */ /* 0x000e220000002100 */
[----:B------:R-:W-:Y:S01]  /*0020*/  ELECT P0, URZ, PT ;  /* 0x00000000003f782f */ /* 0x000fe20003800000 */
[----:B------:R-:W-:Y:S01]  /*0030*/  BSSY B0, `(.L_x_0) ;  /* 0x000000f000007945 */ /* 0x000fe20003800000 */
[--C-:B0-----:R-:W-:Y:S02]  /*0040*/  SHF.R.U32.HI R2, RZ, 0x5, R0.reuse ;  /* 0x00000005ff027819 */ /* 0x101fe40000011600 */
[----:B------:R-:W-:-:S03]  /*0050*/  SHF.R.U32.HI R3, RZ, 0x7, R0 ;  /* 0x00000007ff037819 */ /* 0x000fc60000011600 */
[----:B------:R-:W0:Y:S04]  /*0060*/  SHFL.IDX PT, R7, R2, RZ, 0x1f ;  /* 0x00001fff02077589 */ /* 0x000e2800000e0000 */
[----:B------:R-:W1:Y:S01]  /*0070*/  SHFL.IDX PT, R3, R3, RZ, 0x1f ;  /* 0x00001fff03037589 */ /* 0x000e6200000e0000 */
[----:B0-----:R-:W-:-:S13]  /*0080*/  ISETP.NE.OR P0, PT, R7, RZ, !P0 ;  /* 0x000000ff0700720c */ /* 0x001fda0004705670 */
[----:B-1----:R-:W-:Y:S05]  /*0090*/  @P0 BRA `(.L_x_1) ;  /* 0x0000000000200947 */ /* 0x002fea0003800000 */
[----:B------:R-:W-:Y:S02]  /*00a0*/  ULDC.64 UR4, c[0x0][0x198] ;  /* 0x0000660000047ab9 */ /* 0x000fe40000000a00 */
[----:B------:R-:W-:Y:S02]  /*00b0*/  UIADD3 UR6, UP0, UR4, 0xf0, URZ ;  /* 0x000000f004067890 */ /* 0x000fe4000ff1e03f */
[----:B------:R-:W-:Y:S02]  /*00c0*/  UIADD3 UR4, UP1, UR4, 0x1f0, URZ ;  /* 0x000001f004047890 */ /* 0x000fe4000ff3e03f */
[----:B------:R-:W-:Y:S02]  /*00d0*/  UIADD3.X UR7, URZ, UR5, URZ, UP0, !UPT ;  /* 0x000000053f077290 */ /* 0x000fe400087fe43f */
[----:B------:R-:W-:-:S07]  /*00e0*/  UIADD3.X UR5, URZ, UR5, URZ, UP1, !UPT ;  /* 0x000000053f057290 */ /* 0x000fce0008ffe43f */
[----:B------:R0:W-:Y:S02]  /*00f0*/  UTMACCTL.PF [UR6] ;  /* 0x00000000060079b9 */ /* 0x0001e40008040000 */
[----:B------:R0:W-:Y:S02]  /*0100*/  UTMACCTL.PF [UR4] ;  /* 0x00000000040079b9 */ /* 0x0001e40008040000 */
[----:B0-----:R-:W-:Y:S01]  /*0110*/  NOP ;  /* 0x0000000000007918 */ /* 0x001fe20000000000 */
.L_x_1:
[----:B------:R-:W-:Y:S05]  /*0120*/  BSYNC B0 ;  /* 0x0000000000007941 */ /* 0x000fea0003800000 */
.L_x_0:
[----:B------:R-:W0:Y:S02]  /*0130*/  SHFL.IDX PT, R4, R2, RZ, 0x1f ;  /* 0x00001fff02047589 */ /* 0x000e2400000e0000 */
[----:B0-----:R-:W-:-:S13]  /*0140*/  ISETP.NE.AND P0, PT, R4, RZ, PT ;  /* 0x000000ff0400720c */ /* 0x001fda0003f05270 */
[----:B------:R-:W-:Y:S05]  /*0150*/  @P0 BRA `(.L_x_2) ;  /* 0x0000000000600947 */ /* 0x000fea0003800000 */
[----:B------:R-:W0:Y:S01]  /*0160*/  S2UR UR8, SR_CgaCtaId ;  /* 0x00000000000879c3 */ /* 0x000e220000008800 */
[----:B------:R-:W-:Y:S01]  /*0170*/  UMOV UR4, 0x400 ;  /* 0x0000040000047882 */ /* 0x000fe20000000000 */
[----:B------:R-:W-:Y:S01]  /*0180*/  UMOV UR5, 0x1 ;  /* 0x0000000100057882 */ /* 0x000fe20000000000 */
[----:B------:R-:W-:Y:S01]  /*0190*/  UMOV UR6, 0x4 ;  /* 0x0000000400067882 */ /* 0x000fe20000000000 */
[----:B------:R-:W-:Y:S01]  /*01a0*/  ELECT P0, URZ, PT ;  /* 0x00000000003f782f */ /* 0x000fe20003800000 */
[----:B------:R-:W-:-:S04]  /*01b0*/  UIADD3 UR6, -UR6, 0x100000, URZ ;  /* 0x0010000006067890 */ /* 0x000fc8000fffe13f */
[----:B------:R-:W-:Y:S02]  /*01c0*/  USHF.L.U32 UR7, UR6, 0xb, URZ ;  /* 0x0000000b06077899 */ /* 0x000fe4000800063f */
[----:B------:R-:W-:Y:S02]  /*01d0*/  USHF.L.U32 UR6, UR6, 0x1, URZ ;  /* 0x0000000106067899 */ /* 0x000fe4000800063f */
[----:B0-----:R-:W-:Y:S02]  /*01e0*/  ULEA UR8, UR8, UR4, 0x18 ;  /* 0x0000000408087291 */ /* 0x001fe4000f8ec03f */
[----:B------:R-:W-:-:S04]  /*01f0*/  UIADD3 UR4, -UR5, 0x100000, URZ ;  /* 0x0010000005047890 */ /* 0x000fc8000fffe13f */
[----:B------:R-:W-:Y:S02]  /*0200*/  USHF.L.U32 UR5, UR4, 0xb, URZ ;  /* 0x0000000b04057899 */ /* 0x000fe4000800063f */
[----:B------:R-:W-:Y:S01]  /*0210*/  USHF.L.U32 UR4, UR4, 0x1, URZ ;  /* 0x0000000104047899 */ /* 0x000fe2000800063f */
[----:B------:R-:W0:Y:S11]  /*0220*/  FENCE.VIEW.ASYNC.S ;  /* 0x00000000000073c6 */ /* 0x000e360000000000 */
[----:B0-----:R0:W1:Y:S01]  /*0230*/  SYNCS.EXCH.64 URZ, [UR8], UR4 ;  /* 0x00000004083f75b2 */ /* 0x0010620008000100 */
[----:B------:R0:W2:Y:S01]  /*0240*/  SYNCS.EXCH.64 URZ, [UR8+0x28], UR6 ;  /* 0x00002806083f75b2 */ /* 0x0000a20008000100 */
[----:B------:R0:W3:Y:S01]  /*0250*/  SYNCS.EXCH.64 URZ, [UR8+0x8], UR4 ;  /* 0x00000804083f75b2 */ /* 0x0000e20008000100 */
[----:B------:R0:W4:Y:S01]  /*0260*/  SYNCS.EXCH.64 URZ, [UR8+0x30], UR6 ;  /* 0x00003006083f75b2 */ /* 0x0001220008000100 */
[----:B------:R0:W0:Y:S01]  /*0270*/  SYNCS.EXCH.64 URZ, [UR8+0x10], UR4 ;  /* 0x00001004083f75b2 */ /* 0x0000220008000100 */
[----:B------:R0:W0:Y:S01]  /*0280*/  SYNCS.EXCH.64 URZ, [UR8+0x38], UR6 ;  /* 0x00003806083f75b2 */ /* 0x0000220008000100 */
[----:B------:R0:W0:Y:S01]  /*0290*/  SYNCS.EXCH.64 URZ, [UR8+0x18], UR4 ;  /* 0x00001804083f75b2 */ /* 0x0000220008000100 */
[----:B------:R0:W0:Y:S01]  /*02a0*/  SYNCS.EXCH.64 URZ, [UR8+0x40], UR6 ;  /* 0x00004006083f75b2 */ /* 0x0000220008000100 */
[----:B------:R0:W0:Y:S01]  /*02b0*/  SYNCS.EXCH.64 URZ, [UR8+0x20], UR4 ;  /* 0x00002004083f75b2 */ /* 0x0000220008000100 */
[----:B------:R0:W0:Y:S01]  /*02c0*/  SYNCS.EXCH.64 URZ, [UR8+0x48], UR6 ;  /* 0x00004806083f75b2 */ /* 0x0000220008000100 */
[----:B------:R-:W-:Y:S01]  /*02d0*/  NOP ;  /* 0x0000000000007918 */ /* 0x000fe20000000000 */
.L_x_2:
[----:B------:R-:W-:Y:S01]  /*02e0*/  SHF.R.S32.HI R5, RZ, 0x1f, R0 ;  /* 0x0000001fff057819 */ /* 0x000fe20000011400 */
[----:B------:R-:W5:Y:S01]  /*02f0*/  SHFL.IDX PT, R2, R2, RZ, 0x1f ;  /* 0x00001fff02027589 */ /* 0x000f6200000e0000 */
[----:B0-----:R-:W0:Y:S01]  /*0300*/  S2UR UR8, SR_CTAID.X ;  /* 0x00000000000879c3 */ /* 0x001e220000002500 */
[----:B------:R-:W-:Y:S02]  /*0310*/  ELECT P0, URZ, PT ;  /* 0x00000000003f782f */ /* 0x000fe40003800000 */
[----:B------:R-:W-:Y:S01]  /*0320*/  LEA.HI R5, R5, R0, RZ, 0x7 ;  /* 0x0000000005057211 */ /* 0x000fe200078f38ff */
[----:B------:R-:W1:Y:S01]  /*0330*/  S2R R8, SR_CTAID.Y ;  /* 0x0000000000087919 */ /* 0x000e620000002600 */
[----:B------:R-:W-:Y:S01]  /*0340*/  SHF.R.S32.HI R11, RZ, 0x1f, R4 ;  /* 0x0000001fff0b7819 */ /* 0x000fe20000011404 */
[----:B------:R-:W-:Y:S01]  /*0350*/  ULDC UR4, c[0x0][0x150] ;  /* 0x0000540000047ab9 */ /* 0x000fe20000000800 */
[----:B------:R-:W-:Y:S01]  /*0360*/  LOP3.LUT R5, R5, 0xffffff80, RZ, 0xc0, !PT ;  /* 0xffffff8005057812 */ /* 0x000fe200078ec0ff */
[----:B------:R-:W-:Y:S01]  /*0370*/  VIADD R16, R3, 0xffffffff ;  /* 0xffffffff03107836 */ /* 0x000fe20000000000 */
[----:B------:R-:W-:Y:S01]  /*0380*/  LEA.HI R11, R11, R4, RZ, 0x2 ;  /* 0x000000040b0b7211 */ /* 0x000fe200078f10ff */
[----:B------:R-:W2:Y:S01]  /*0390*/  LDC R12, c[0x0][0x144] ;  /* 0x00005100ff0c7b82 */ /* 0x000ea20000000800 */
[----:B------:R-:W-:Y:S01]  /*03a0*/  NOP ;  /* 0x0000000000007918 */ /* 0x000fe20000000000 */
[----:B------:R-:W-:Y:S01]  /*03b0*/  IMAD.IADD R6, R0, 0x1, -R5 ;  /* 0x0000000100067824 */ /* 0x000fe200078e0a05 */
[----:B------:R-:W-:Y:S01]  /*03c0*/  LOP3.LUT R11, R11, 0x3ffffffc, RZ, 0xc0, !PT ;  /* 0x3ffffffc0b0b7812 */ /* 0x000fe200078ec0ff */
[----:B------:R-:W-:Y:S01]  /*03d0*/  NOP ;  /* 0x0000000000007918 */ /* 0x000fe20000000000 */
[----:B------:R-:W-:-:S02]  /*03e0*/  ISETP.NE.AND P4, PT, R3, RZ, PT ;  /* 0x000000ff0300720c */ /* 0x000fc40003f85270 */
[----:B------:R-:W-:Y:S01]  /*03f0*/  SHF.R.S32.HI R5, RZ, 0x1f, R6 ;  /* 0x0000001fff057819 */ /* 0x000fe20000011406 */
[----:B------:R-:W-:Y:S01]  /*0400*/  IMAD.IADD R4, R4, 0x1, -R11 ;  /* 0x0000000104047824 */ /* 0x000fe200078e0a0b */
[----:B------:R-:W3:Y:S01]  /*0410*/  LDC R14, c[0x0][0x140] ;  /* 0x00005000ff0e7b82 */ /* 0x000ee20000000800 */
[----:B------:R-:W-:Y:S02]  /*0420*/  ISETP.GE.U32.AND P6, PT, R16, 0x2, PT ;  /* 0x000000021000780c */ /* 0x000fe40003fc6070 */
[----:B------:R-:W-:Y:S02]  /*0430*/  LEA.HI R5, R5, R6, RZ, 0x3 ;  /* 0x0000000605057211 */ /* 0x000fe400078f18ff */
[----:B-----5:R-:W-:Y:S02]  /*0440*/  ISETP.NE.OR P0, PT, R2, RZ, !P0 ;  /* 0x000000ff0200720c */ /* 0x020fe40004705670 */
[--C-:B------:R-:W-:Y:S01]  /*0450*/  SHF.R.S32.HI R2, RZ, 0x3, R5.reuse ;  /* 0x00000003ff027819 */ /* 0x100fe20000011405 */
[----:B------:R-:W5:Y:S01]  /*0460*/  LDC R13, c[0x0][0x148] ;  /* 0x00005200ff0d7b82 */ /* 0x000f620000000800 */
[----:B------:R-:W-:-:S02]  /*0470*/  SHF.R.S32.HI R5, RZ, 0x1f, R5 ;  /* 0x0000001fff057819 */ /* 0x000fc40000011405 */
[----:B0-----:R-:W-:Y:S02]  /*0480*/  I2FP.F32.U32 R10, UR8 ;  /* 0x00000008000a7c45 */ /* 0x001fe40008201000 */
[----:B------:R-:W-:-:S03]  /*0490*/  LEA.HI R5, R5, R2, RZ, 0x2 ;  /* 0x0000000205057211 */ /* 0x000fc600078f10ff */
[----:B------:R-:W-:Y:S01]  /*04a0*/  FMUL R10, R10, UR4 ;  /* 0x000000040a0a7c20 */ /* 0x000fe20008400000 */
[----:B------:R-:W-:Y:S01]  /*04b0*/  LOP3.LUT R5, R5, 0xfffffffc, RZ, 0xc0, !PT ;  /* 0xfffffffc05057812 */ /* 0x000fe200078ec0ff */
[----:B------:R-:W-:Y:S01]  /*04c0*/  VOTEU.ALL UP0, P0 ;  /* 0x00000000003f7886 */ /* 0x000fe20000000000 */
[----:B-1----:R-:W-:Y:S01]  /*04d0*/  I2FP.F32.U32 R11, R8 ;  /* 0x00000008000b7245 */ /* 0x002fe20000201000 */
[----:B------:R-:W-:Y:S01]  /*04e0*/  ULDC UR4, c[0x0][0x154] ;  /* 0x0000550000047ab9 */ /* 0x000fe20000000800 */
[----:B------:R-:W-:Y:S01]  /*04f0*/  VOTEU.ALL UP1, P0 ;  /* 0x00000000003f7886 */ /* 0x000fe20000020000 */
[----:B------:R-:W0:Y:S01]  /*0500*/  F2I.U32.TRUNC.NTZ R10, R10 ;  /* 0x0000000a000a7305 */ /* 0x000e22000020f000 */
[----:B------:R-:W-:Y:S01]  /*0510*/  IMAD.IADD R5, R2, 0x1, -R5 ;  /* 0x0000000102057824 */ /* 0x000fe200078e0a05 */
[----:B------:R-:W1:Y:S01]  /*0520*/  @!UP0 S2UR UR7, SR_CgaCtaId ;  /* 0x00000000000789c3 */ /* 0x000e620000008800 */
[----:B------:R-:W-:Y:S01]  /*0530*/  @!UP0 UMOV UR6, 0x400 ;  /* 0x0000040000068882 */ /* 0x000fe20000000000 */
[----:B---3--:R-:W-:Y:S01]  /*0540*/  ISETP.EQ.U32.AND P2, PT, R14, 0x1, PT ;  /* 0x000000010e00780c */ /* 0x008fe20003f42070 */
[----:B------:R-:W-:-:S05]  /*0550*/  IMAD R5, R4, 0x4, R5 ;  /* 0x0000000404057824 */ /* 0x000fca00078e0205 */
[----:B------:R-:W-:-:S04]  /*0560*/  LEA.HI R2, R5, R5, RZ, 0x1 ;  /* 0x0000000505027211 */ /* 0x000fc800078f08ff */
[----:B------:R-:W-:Y:S01]  /*0570*/  LOP3.LUT R4, R2, 0xfffffffe, RZ, 0xc0, !PT ;  /* 0xfffffffe02047812 */ /* 0x000fe200078ec0ff */
[----:B0-----:R-:W-:Y:S02]  /*0580*/  IMAD.MOV R15, RZ, RZ, -R10 ;  /* 0x000000ffff0f7224 */ /* 0x001fe400078e0a0a */
[----:B------:R-:W-:Y:S01]  /*0590*/  FMUL R10, R11, UR4 ;  /* 0x000000040b0a7c20 */ /* 0x000fe20008400000 */
[----:B------:R-:W-:Y:S01]  /*05a0*/  SHF.R.S32.HI R2, RZ, 0x1f, R7 ;  /* 0x0000001fff027819 */ /* 0x000fe20000011407 */
[----:B------:R-:W-:Y:S01]  /*05b0*/  UMOV UR4, 0x20 ;  /* 0x0000002000047882 */ /* 0x000fe20000000000 */
[----:B--2---:R-:W-:Y:S01]  /*05c0*/  IMAD R12, R12, R15, UR8 ;  /* 0x000000080c0c7e24 */ /* 0x004fe2000f8e020f */
[----:B------:R-:W-:-:S04]  /*05d0*/  @!UP0 UIADD3 UR4, -UR4, 0x100000, URZ ;  /* 0x0010000004048890 */ /* 0x000fc8000fffe13f */
[----:B------:R-:W-:Y:S02]  /*05e0*/  @!UP0 USHF.L.U32 UR5, UR4, 0xb, URZ ;  /* 0x0000000b04058899 */ /* 0x000fe4000800063f */
[----:B------:R-:W-:Y:S01]  /*05f0*/  @!UP0 USHF.L.U32 UR4, UR4, 0x1, URZ ;  /* 0x0000000104048899 */ /* 0x000fe2000800063f */
[C---:B------:R-:W-:Y:S01]  /*0600*/  IMAD.IADD R11, R5.reuse, 0x1, -R4 ;  /* 0x00000001050b7824 */ /* 0x040fe200078e0a04 */
[----:B------:R-:W0:Y:S01]  /*0610*/  F2I.U32.TRUNC.NTZ R10, R10 ;  /* 0x0000000a000a7305 */ /* 0x000e22000020f000 */
[----:B------:R-:W-:Y:S01]  /*0620*/  LEA.HI R2, R2, R7, RZ, 0x2 ;  /* 0x0000000702027211 */ /* 0x000fe200078f10ff */
[----:B------:R-:W-:Y:S02]  /*0630*/  IMAD.SHL.U32 R4, R5, 0x4, RZ ;  /* 0x0000000405047824 */ /* 0x000fe400078e00ff */
[----:B------:R-:W-:Y:S01]  /*0640*/  ISETP.NE.AND P3, PT, R11, R12, PT ;  /* 0x0000000c0b00720c */ /* 0x000fe20003f65270 */
[----:B-1----:R-:W-:Y:S01]  /*0650*/  @!UP0 ULEA UR6, UR7, UR6, 0x18 ;  /* 0x0000000607068291 */ /* 0x002fe2000f8ec03f */
[----:B------:R-:W-:Y:S01]  /*0660*/  LOP3.LUT R2, R2, 0xfffffffc, RZ, 0xc0, !PT ;  /* 0xfffffffc02027812 */ /* 0x000fe200078ec0ff */
[----:B------:R-:W-:Y:S01]  /*0670*/  VOTEU.ALL UP0, P0 ;  /* 0x00000000003f7886 */ /* 0x000fe20000000000 */
[----:B------:R-:W-:-:S02]  /*0680*/  LOP3.LUT R5, R5, 0xc, R4, 0x78, !PT ;  /* 0x0000000c05057812 */ /* 0x000fc400078e7804 */
[----:B------:R-:W-:Y:S01]  /*0690*/  LOP3.LUT P0, RZ, R6, 0x7, RZ, 0xc0, !PT ;  /* 0x0000000706ff7812 */ /* 0x000fe2000780c0ff */
[----:B------:R-:W-:Y:S02]  /*06a0*/  IMAD.IADD R7, R7, 0x1, -R2 ;  /* 0x0000000107077824 */ /* 0x000fe400078e0a02 */
[----:B------:R-:W-:Y:S01]  /*06b0*/  IMAD.MOV.U32 R6, RZ, RZ, 0x1 ;  /* 0x00000001ff067424 */ /* 0x000fe200078e00ff */
[----:B------:R-:W-:Y:S01]  /*06c0*/  ISETP.LT.U32.AND P0, PT, R5, 0x2, !P0 ;  /* 0x000000020500780c */ /* 0x000fe20004701070 */
[----:B0-----:R-:W-:Y:S01]  /*06d0*/  IMAD.MOV R20, RZ, RZ, -R10 ;  /* 0x000000ffff147224 */ /* 0x001fe200078e0a0a */
[----:B------:R-:W-:Y:S01]  /*06e0*/  ISETP.NE.AND P1, PT, R7, 0x3, PT ;  /* 0x000000030700780c */ /* 0x000fe20003f25270 */
[----:B------:R-:W0:Y:S02]  /*06f0*/  FENCE.VIEW.ASYNC.S ;  /* 0x00000000000073c6 */ /* 0x000e240000000000 */
[----:B0-----:R0:W1:Y:S01]  /*0700*/  @!UP0 SYNCS.EXCH.64 URZ, [UR6+0x60], UR4 ;  /* 0x00006004063f85b2 */ /* 0x0010620008000100 */
[----:B------:R-:W-:Y:S01]  /*0710*/  @P3 LEA.HI R2, R5, R5, RZ, 0x1 ;  /* 0x0000000505023211 */ /* 0x000fe200078f08ff */
[----:B-----5:R-:W-:Y:S01]  /*0720*/  IMAD R11, R13, R20, R8 ;  /* 0x000000140d0b7224 */ /* 0x020fe200078e0208 */
[----:B------:R-:W-:-:S02]  /*0730*/  ISETP.EQ.OR P1, PT, R7, RZ, !P1 ;  /* 0x000000ff0700720c */ /* 0x000fc40004f22670 */
[----:B------:R-:W-:Y:S02]  /*0740*/  @P3 SHF.R.S32.HI R2, RZ, 0x1, R2 ;  /* 0x00000001ff023819 */ /* 0x000fe40000011402 */
[----:B------:R-:W-:Y:S02]  /*0750*/  ISETP.EQ.AND P1, PT, R3, RZ, P1 ;  /* 0x000000ff0300720c */ /* 0x000fe40000f22270 */
[----:B------:R-:W-:Y:S02]  /*0760*/  @P3 ISETP.NE.AND P5, PT, R2, R11, PT ;  /* 0x0000000b0200320c */ /* 0x000fe40003fa5270 */
[----:B------:R-:W-:Y:S02]  /*0770*/  SEL R3, RZ, 0x1, !P0 ;  /* 0x00000001ff037807 */ /* 0x000fe40004000000 */
[----:B------:R-:W-:Y:S02]  /*0780*/  @P3 SEL R6, RZ, 0x1, P5 ;  /* 0x00000001ff063807 */ /* 0x000fe40002800000 */
[----:B------:R-:W-:Y:S01]  /*0790*/  SEL R4, RZ, 0x1, !P1 ;  /* 0x00000001ff047807 */ /* 0x000fe20004800000 */
[----:B------:R0:W2:Y:S01]  /*07a0*/  @!UP1 SYNCS.EXCH.64 URZ, [UR6+0x68], UR4 ;  /* 0x00006804063f95b2 */ /* 0x0000a20008000100 */
[----:B------:R-:W-:Y:S01]  /*07b0*/  LOP3.LUT R6, R6, R3, RZ, 0xc0, !PT ;  /* 0x0000000306067212 */ /* 0x000fe200078ec0ff */
[----:B------:R-:W-:Y:S01]  /*07c0*/  NOP ;  /* 0x0000000000007918 */ /* 0x000fe20000000000 */
[----:B------:R-:W-:Y:S01]  /*07d0*/  SEL R4, R4, 0x2, P6 ;  /* 0x0000000204047807 */ /* 0x000fe20003000000 */
[----:B------:R-:W-:Y:S06]  /*07e0*/  @!P2 BRA `(.L_x_3) ;  /* 0x000000000008a947 */ /* 0x000fec0003800000 */
[----:B-12-4-:R-:W-:Y:S01]  /*07f0*/  UCGABAR_ARV ;  /* 0x00000000000079c7 */ /* 0x016fe20008000000 */
[----:B------:R-:W-:Y:S05]  /*0800*/  BRA `(.L_x_4) ;  /* 0x0000000000047947 */ /* 0x000fea0003800000 */
.L_x_3:
[----:B-12-4-:R-:W-:Y:S01]  /*0810*/  NOP ;  /* 0x0000000000007918 */ /* 0x016fe20000000000 */
.L_x_4:
[----:B------:R-:W1:Y:S01]  /*0820*/  LDC R2, c[0x0][0x65c] ;  /* 0x00019700ff027b82 */ /* 0x000e620000000800 */
[----:B------:R-:W-:Y:S01]  /*0830*/  IMAD.MOV.U32 R3, RZ, RZ, RZ ;  /* 0x000000ffff037224 */ /* 0x000fe200078e00ff */
[----:B-1----:R-:W-:Y:S01]  /*0840*/  ISETP.NE.AND P3, PT, R2, 0x1, PT ;  /* 0x000000010200780c */ /* 0x002fe20003f65270 */
[----:B------:R-:W-:-:S12]  /*0850*/  IMAD.U32 R2, RZ, RZ, UR8 ;  /* 0x00000008ff027e24 */ /* 0x000fd8000f8e00ff */
[----:B------:R-:W1:Y:S01]  /*0860*/  @P3 LDC R15, c[0x0][0x10] ;  /* 0x00000400ff0f3b82 */ /* 0x000e620000000800 */
[----:B------:R-:W-:Y:S02]  /*0870*/  @P3 IMAD.MOV.U32 R9, RZ, RZ, RZ ;  /* 0x000000ffff093224 */ /* 0x000fe400078e00ff */
[----:B------:R-:W-:-:S05]  /*0880*/  @P3 IMAD.MOV.U32 R17, RZ, RZ, RZ ;  /* 0x000000ffff113224 */ /* 0x000fca00078e00ff */
[----:B------:R-:W2:Y:S01]  /*0890*/  @!P3 LDC R11, c[0x0][0xc] ;  /* 0x00000300ff0bbb82 */ /* 0x000ea20000000800 */
[----:B-1----:R-:W-:-:S04]  /*08a0*/  @P3 IMAD.WIDE.U32 R14, R15, UR8, R8 ;  /* 0x000000080f0e3c25 */ /* 0x002fc8000f8e0008 */
[----:B--2---:R-:W-:-:S04]  /*08b0*/  @!P3 IMAD.WIDE.U32 R10, R8, R11, R2 ;  /* 0x0000000b080ab225 */ /* 0x004fc800078e0002 */
[----:B------:R-:W-:Y:S02]  /*08c0*/  @P3 IMAD.MOV.U32 R2, RZ, RZ, R14 ;  /* 0x000000ffff023224 */ /* 0x000fe400078e000e */
[----:B------:R-:W-:Y:S02]  /*08d0*/  @P3 IMAD.IADD R3, R15, 0x1, R17 ;  /* 0x000000010f033824 */ /* 0x000fe400078e0211 */
[----:B------:R-:W-:Y:S02]  /*08e0*/  @!P3 IMAD.MOV.U32 R2, RZ, RZ, R10 ;  /* 0x000000ffff02b224 */ /* 0x000fe400078e000a */
[----:B------:R-:W-:Y:S01]  /*08f0*/  @!P3 IMAD.MOV.U32 R3, RZ, RZ, R11 ;  /* 0x000000ffff03b224 */ /* 0x000fe200078e000b */
[----:B------:R-:W-:Y:S06]  /*0900*/  @!P2 BRA `(.L_x_5) ;  /* 0x00000000000ca947 */ /* 0x000fec0003800000 */
[----:B------:R-:W-:Y:S01]  /*0910*/  UCGABAR_WAIT ;  /* 0x0000000000007dc7 */ /* 0x000fe20008000000 */
[----:B------:R-:W-:Y:S01]  /*0920*/  CCTL.IVALL ;  /* 0x00000000ff00798f */ /* 0x000fe20002000000 */
[----:B------:R-:W-:Y:S05]  /*0930*/  BRA `(.L_x_6) ;  /* 0x0000000000047947 */ /* 0x000fea0003800000 */
.L_x_5:
[----:B------:R-:W-:Y:S06]  /*0940*/  BAR.SYNC.DEFER_BLOCKING 0x0 ;  /* 0x0000000000007b1d */ /* 0x000fec0000010000 */
.L_x_6:
[----:B------:R-:W-:Y:S05]  /*0950*/  @!P4 BRA `(.L_x_7) ;  /* 0x000000780080c947 */ /* 0x000fea0003800000 */
[----:B------:R-:W-:-:S13]  /*0960*/  ISETP.GT.U32.AND P0, PT, R16, 0x1, PT ;  /* 0x000000011000780c */ /* 0x000fda0003f04070 */
[----:B0-----:R-:W-:Y:S05]  /*0970*/  @P0 EXIT ;  /* 0x000000000000094d */ /* 0x001fea0003800000 */
[----:B------:R-:W-:Y:S01]  /*0980*/  ULDC.64 UR4, c[0x0][0x650] ;  /* 0x0001940000047ab9 */ /* 0x000fe20000000a00 */
[----:B------:R-:W-:Y:S01]  /*0990*/  PRMT R14, RZ, 0x7610, R14 ;  /* 0x00007610ff0e7816 */ /* 0x000fe2000000000e */
[----:B------:R-:W-:Y:S01]  /*09a0*/  IMAD.MOV.U32 R10, RZ, RZ, -0x1 ;  /* 0xffffffffff0a7424 */ /* 0x000fe200078e00ff */
[----:B------:R-:W-:Y:S01]  /*09b0*/  ISETP.GE.U32.AND P0, PT, R2, UR4, PT ;  /* 0x0000000402007c0c */ /* 0x000fe2000bf06070 */
[----:B------:R-:W-:Y:S02]  /*09c0*/  IMAD.MOV.U32 R11, RZ, RZ, -0x1 ;  /* 0xffffffffff0b7424 */ /* 0x000fe400078e00ff */
[----:B------:R-:W-:Y:S01]  /*09d0*/  IMAD.MOV.U32 R7, RZ, RZ, -0x1 ;  /* 0xffffffffff077424 */ /* 0x000fe200078e00ff */
[----:B------:R-:W-:-:S13]  /*09e0*/  ISETP.GE.U32.AND.EX P0, PT, R3, UR5, PT, P0 ;  /* 0x0000000503007c0c */ /* 0x000fda000bf06100 */
[----:B------:R-:W-:Y:S05]  /*09f0*/  @P0 BRA `(.L_x_8) ;  /* 0x0000000400280947 */ /* 0x000fea0003800000 */
[----:B------:R-:W0:Y:S01]  /*0a00*/  LDC.64 R22, c[0x0][0x628] ;  /* 0x00018a00ff167b82 */ /* 0x000e220000000a00 */
[----:B------:R-:W-:Y:S02]  /*0a10*/  IMAD.MOV.U32 R10, RZ, RZ, R2 ;  /* 0x000000ffff0a7224 */ /* 0x000fe400078e0002 */
[----:B------:R-:W-:-:S05]  /*0a20*/  IMAD.MOV.U32 R11, RZ, RZ, R3 ;  /* 0x000000ffff0b7224 */ /* 0x000fca00078e0003 */
[----:B------:R-:W1:Y:S08]  /*0a30*/  LDC R18, c[0x0][0x630] ;  /* 0x00018c00ff127b82 */ /* 0x000e700000000800 */
[----:B------:R-:W2:Y:S01]  /*0a40*/  LDC.64 R24, c[0x0][0x620] ;  /* 0x00018800ff187b82 */ /* 0x000ea20000000a00 */
[----:B0-----:R-:W-:-:S04]  /*0a50*/  ISETP.NE.U32.AND P0, PT, R22, RZ, PT ;  /* 0x000000ff1600720c */ /* 0x001fc80003f05070 */
[----:B------:R-:W-:-:S13]  /*0a60*/  ISETP.NE.AND.EX P0, PT, R23, RZ, PT, P0 ;  /* 0x000000ff1700720c */ /* 0x000fda0003f05300 */
[----:B-12---:R-:W-:Y:S05]  /*0a70*/  @!P0 BRA `(.L_x_9) ;  /* 0x0000000000288947 */ /* 0x006fea0003800000 */
[----:B------:R-:W0:Y:S02]  /*0a80*/  LDC R7, c[0x0][0x634] ;  /* 0x00018d00ff077b82 */ /* 0x000e240000000800 */
[----:B0-----:R-:W-:-:S05]  /*0a90*/  IADD3 R7, P0, R2, R7, RZ ;  /* 0x0000000702077210 */ /* 0x001fca0007f1e0ff */
[----:B------:R-:W-:-:S04]  /*0aa0*/  IMAD.X R19, RZ, RZ, R3, P0 ;  /* 0x000000ffff137224 */ /* 0x000fc800000e0603 */
[----:B------:R-:W-:-:S04]  /*0ab0*/  IMAD.WIDE.U32 R10, R19, R22, RZ ;  /* 0x00000016130a7225 */ /* 0x000fc800078e00ff */
[----:B------:R-:W-:-:S04]  /*0ac0*/  IMAD.WIDE.U32 R14, P0, R7, R23, R10 ;  /* 0x00000017070e7225 */ /* 0x000fc8000780000a */
[----:B------:R-:W-:-:S04]  /*0ad0*/  IMAD.WIDE.U32 R10, R7, R22, RZ ;  /* 0x00000016070a7225 */ /* 0x000fc800078e00ff */
[----:B------:R-:W-:Y:S01]  /*0ae0*/  IMAD.X R17, RZ, RZ, RZ, P0 ;  /* 0x000000ffff117224 */ /* 0x000fe200000e06ff */
[----:B------:R-:W-:Y:S01]  /*0af0*/  IADD3 RZ, P0, R11, R14, RZ ;  /* 0x0000000e0bff7210 */ /* 0x000fe20007f1e0ff */
[----:B------:R-:W-:-:S04]  /*0b00*/  IMAD.MOV.U32 R16, RZ, RZ, R15 ;  /* 0x000000ffff107224 */ /* 0x000fc800078e000f */
[----:B------:R-:W-:-:S08]  /*0b10*/  IMAD.WIDE.U32.X R10, R19, R23, R16, P0 ;  /* 0x00000017130a7225 */ /* 0x000fd000000e0410 */
.L_x_9:
[----:B------:R-:W0:Y:S01]  /*0b20*/  LDC.64 R26, c[0x0][0x640] ;  /* 0x00019000ff1a7b82 */ /* 0x000e220000000a00 */
[--C-:B------:R-:W-:Y:S01]  /*0b30*/  SHF.R.U64 R28, R10, R18, R11.reuse ;  /* 0x000000120a1c7219 */ /* 0x100fe2000000120b */
[----:B------:R-:W-:Y:S01]  /*0b40*/  IMAD R29, R13, R20, R8 ;  /* 0x000000140d1d7224 */ /* 0x000fe200078e0208 */
[----:B------:R-:W-:Y:S01]  /*0b50*/  SHF.R.U32.HI R7, RZ, R18, R11 ;  /* 0x00000012ff077219 */ /* 0x000fe2000001160b */
[----:B------:R-:W-:Y:S01]  /*0b60*/  IMAD.MOV.U32 R23, RZ, RZ, 0x1 ;  /* 0x00000001ff177424 */ /* 0x000fe200078e00ff */
[----:B------:R-:W-:-:S03]  /*0b70*/  IADD3 R9, P0, RZ, -R28, RZ ;  /* 0x8000001cff097210 */ /* 0x000fc60007f1e0ff */
[----:B------:R-:W1:Y:S02]  /*0b80*/  LDC R16, c[0x0][0x618] ;  /* 0x00018600ff107b82 */ /* 0x000e640000000800 */
[----:B------:R-:W-:Y:S02]  /*0b90*/  IMAD.X R7, RZ, RZ, ~R7, P0 ;  /* 0x000000ffff077224 */ /* 0x000fe400000e0e07 */
[----:B------:R-:W-:-:S04]  /*0ba0*/  IMAD.WIDE.U32 R10, R9, R24, R2 ;  /* 0x00000018090a7225 */ /* 0x000fc800078e0002 */
[----:B------:R-:W2:Y:S01]  /*0bb0*/  LDC R15, c[0x0][0x608] ;  /* 0x00018200ff0f7b82 */ /* 0x000ea20000000800 */
[----:B------:R-:W-:-:S04]  /*0bc0*/  IMAD R14, R7, R24, RZ ;  /* 0x00000018070e7224 */ /* 0x000fc800078e02ff */
[----:B------:R-:W-:-:S03]  /*0bd0*/  IMAD R7, R9, R25, R14 ;  /* 0x0000001909077224 */ /* 0x000fc600078e020e */
[----:B------:R-:W3:Y:S01]  /*0be0*/  LDC R22, c[0x0][0x658] ;  /* 0x00019600ff167b82 */ /* 0x000ee20000000800 */
[----:B------:R-:W-:Y:S01]  /*0bf0*/  IMAD.IADD R7, R11, 0x1, R7 ;  /* 0x000000010b077824 */ /* 0x000fe200078e0207 */
[----:B0-----:R-:W-:-:S04]  /*0c00*/  ISETP.NE.U32.AND P0, PT, R26, RZ, PT ;  /* 0x000000ff1a00720c */ /* 0x001fc80003f05070 */
[----:B------:R-:W-:Y:S02]  /*0c10*/  ISETP.NE.AND.EX P0, PT, R27, RZ, PT, P0 ;  /* 0x000000ff1b00720c */ /* 0x000fe40003f05300 */
[----:B------:R-:W0:Y:S01]  /*0c20*/  LDC R18, c[0x0][0x600] ;  /* 0x00018000ff127b82 */ /* 0x000e220000000800 */
[-CC-:B-1----:R-:W-:Y:S02]  /*0c30*/  SHF.R.U64 R19, R10, R16.reuse, R7.reuse ;  /* 0x000000100a137219 */ /* 0x182fe40000001207 */
[----:B------:R-:W-:Y:S01]  /*0c40*/  SHF.R.U32.HI R10, RZ, R16, R7 ;  /* 0x00000010ff0a7219 */ /* 0x000fe20000011607 */
[----:B------:R-:W-:-:S04]  /*0c50*/  IMAD.MOV.U32 R7, RZ, RZ, -0x1 ;  /* 0xffffffffff077424 */ /* 0x000fc800078e00ff */
[----:B------:R-:W1:Y:S01]  /*0c60*/  LDC R21, c[0x0][0x648] ;  /* 0x00019200ff157b82 */ /* 0x000e620000000800 */
[-CC-:B--2---:R-:W-:Y:S02]  /*0c70*/  SHF.R.U64 R16, R19, R15.reuse, R10.reuse ;  /* 0x0000000f13107219 */ /* 0x184fe4000000120a */
[----:B------:R-:W-:-:S05]  /*0c80*/  SHF.R.U32.HI R9, RZ, R15, R10 ;  /* 0x0000000fff097219 */ /* 0x000fca000001160a */
[----:B------:R-:W2:Y:S01]  /*0c90*/  LDC R24, c[0x0][0x638] ;  /* 0x00018e00ff187b82 */ /* 0x000ea20000000800 */
[-CC-:B---3--:R-:W-:Y:S02]  /*0ca0*/  SHF.R.U64 R20, R16, R22.reuse, R9.reuse ;  /* 0x0000001610147219 */ /* 0x188fe40000001209 */
[-C--:B------:R-:W-:Y:S02]  /*0cb0*/  SHF.L.U32 R7, R7, R22.reuse, RZ ;  /* 0x0000001607077219 */ /* 0x080fe400000006ff */
[----:B------:R-:W-:Y:S01]  /*0cc0*/  SHF.R.U32.HI R9, RZ, R22, R9 ;  /* 0x00000016ff097219 */ /* 0x000fe20000011609 */
[----:B------:R-:W-:Y:S01]  /*0cd0*/  IMAD.MOV.U32 R8, RZ, RZ, R20 ;  /* 0x000000ffff087224 */ /* 0x000fe200078e0014 */
[----:B------:R-:W-:Y:S01]  /*0ce0*/  LOP3.LUT R13, RZ, R7, RZ, 0x33, !PT ;  /* 0x00000007ff0d7212 */ /* 0x000fe200078e33ff */
[----:B------:R-:W3:Y:S01]  /*0cf0*/  LDC R25, c[0x0][0x610] ;  /* 0x00018400ff197b82 */ /* 0x000ee20000000800 */
[----:B------:R-:W-:Y:S05]  /*0d00*/  @!P0 BRA `(.L_x_10) ;  /* 0x0000000000288947 */ /* 0x000fea0003800000 */
[----:B------:R-:W4:Y:S02]  /*0d10*/  LDC R7, c[0x0][0x64c] ;  /* 0x00019300ff077b82 */ /* 0x000f240000000800 */
[----:B----4-:R-:W-:-:S05]  /*0d20*/  IADD3 R7, P0, R20, R7, RZ ;  /* 0x0000000714077210 */ /* 0x010fca0007f1e0ff */
        /* <DEDUP_REMOVED lines=8> */
.L_x_10:
[----:B-1----:R-:W-:Y:S01]  /*0db0*/  SHF.R.U64 R9, R8, R21, R9 ;  /* 0x0000001508097219 */ /* 0x002fe20000001209 */
[----:B0-----:R-:W-:Y:S01]  /*0dc0*/  VIADD R10, R18, 0xffffffff ;  /* 0xffffffff120a7836 */ /* 0x001fe20000000000 */
[----:B------:R-:W-:Y:S01]  /*0dd0*/  SHF.L.U32 R7, R23, R22, RZ ;  /* 0x0000001617077219 */ /* 0x000fe200000006ff */
[----:B------:R-:W-:Y:S01]  /*0de0*/  IMAD.MOV.U32 R14, RZ, RZ, 0x1 ;  /* 0x00000001ff0e7424 */ /* 0x000fe200078e00ff */
[----:B------:R-:W-:Y:S01]  /*0df0*/  LOP3.LUT R8, R16, R13, RZ, 0xc0, !PT ;  /* 0x0000000d10087212 */ /* 0x000fe200078ec0ff */
[----:B------:R-:W-:Y:S01]  /*0e00*/  IMAD.MOV R11, RZ, RZ, -R9 ;  /* 0x000000ffff0b7224 */ /* 0x000fe200078e0a09 */
[----:B------:R-:W-:Y:S02]  /*0e10*/  SEL R12, R12, R29, !P3 ;  /* 0x0000001d0c0c7207 */ /* 0x000fe40005800000 */
[----:B------:R-:W-:Y:S01]  /*0e20*/  LOP3.LUT R10, R19, R10, RZ, 0xc0, !PT ;  /* 0x0000000a130a7212 */ /* 0x000fe200078ec0ff */
[----:B------:R-:W-:Y:S02]  /*0e30*/  IMAD R9, R7, R9, R8 ;  /* 0x0000000907097224 */ /* 0x000fe400078e0208 */
[----:B--2---:R-:W-:-:S02]  /*0e40*/  IMAD R7, R11, R24, R20 ;  /* 0x000000180b077224 */ /* 0x004fc400078e0214 */
[----:B---3--:R-:W-:Y:S02]  /*0e50*/  IMAD R12, R9, R25, R12 ;  /* 0x00000019090c7224 */ /* 0x008fe400078e020c */
[----:B------:R-:W-:-:S05]  /*0e60*/  IMAD R7, R7, R18, R10 ;  /* 0x0000001207077224 */ /* 0x000fca00078e020a */
[----:B------:R-:W-:Y:S02]  /*0e70*/  SEL R11, R7, R12, !P3 ;  /* 0x0000000c070b7207 */ /* 0x000fe40005800000 */
[----:B------:R-:W-:Y:S01]  /*0e80*/  SEL R10, R12, R7, !P3 ;  /* 0x000000070c0a7207 */ /* 0x000fe20005800000 */
[----:B------:R-:W-:-:S07]  /*0e90*/  IMAD.MOV.U32 R7, RZ, RZ, R28 ;  /* 0x000000ffff077224 */ /* 0x000fce00078e001c */
.L_x_8:
[----:B------:R-:W-:-:S08]  /*0ea0*/  NOP ;  /* 0x0000000000007918 */ /* 0x000fd00000000000 */
[----:B------:R-:W0:Y:S02]  /*0eb0*/  USETMAXREG.TRY_ALLOC.CTAPOOL UP0, 0xe8 ;  /* 0x000000e8000079c8 */ /* 0x000e240008000600 */
[----:B0-----:R-:W-:-:S13]  /*0ec0*/  PLOP3.LUT P0, PT, PT, PT, UP0, 0x80, 0x0 ;  /* 0x000000000000781c */ /* 0x001fda0003f0f008 */
[----:B------:R-:W-:Y:S05]  /*0ed0*/  @!P0 BRA `(.L_x_8) ;  /* 0xfffffffc00f08947 */ /* 0x000fea000383ffff */
[----:B------:R-:W-:Y:S01]  /*0ee0*/  ULDC.64 UR4, c[0x0][0x598] ;  /* 0x0001660000047ab9 */ /* 0x000fe20000000a00 */
[----:B------:R-:W-:Y:S01]  /*0ef0*/  ULDC.64 UR20, c[0x0][0x208] ;  /* 0x0000820000147ab9 */ /* 0x000fe20000000a00 */
[----:B------:R-:W-:-:S04]  /*0f00*/  ISETP.NE.U32.AND P0, PT, RZ, UR4, PT ;  /* 0x00000004ff007c0c */ /* 0x000fc8000bf05070 */
[----:B------:R-:W-:-:S13]  /*0f10*/  ISETP.NE.AND.EX P0, PT, RZ, UR5, PT, P0 ;  /* 0x00000005ff007c0c */ /* 0x000fda000bf05300 */
[----:B------:R-:W-:Y:S05]  /*0f20*/  @!P0 BRA `(.L_x_11) ;  /* 0x00000000001c8947 */ /* 0x000fea0003800000 */
[----:B------:R-:W0:Y:S02]  /*0f30*/  LDC.64 R8, c[0x0][0x598] ;  /* 0x00016600ff087b82 */ /* 0x000e240000000a00 */
[----:B0-----:R-:W2:Y:S02]  /*0f40*/  LDG.E.64 R8, desc[UR20][R8.64] ;  /* 0x0000001408087981 */ /* 0x001ea4000c1e1b00 */
[----:B--2---:R-:W-:-:S04]  /*0f50*/  ISETP.NE.U32.AND P0, PT, R8, RZ, PT ;  /* 0x000000ff0800720c */ /* 0x004fc80003f05070 */
[----:B------:R-:W-:-:S13]  /*0f60*/  ISETP.NE.AND.EX P0, PT, R9, RZ, PT, P0 ;  /* 0x000000ff0900720c */ /* 0x000fda0003f05300 */
[----:B------:R-:W-:Y:S05]  /*0f70*/  @!P0 BRA `(.L_x_11) ;  /* 0x0000000000088947 */ /* 0x000fea0003800000 */
[----:B------:R0:W5:Y:S01]  /*0f80*/  LD.E R8, desc[UR20][R8.64] ;  /* 0x0000001408087980 */ /* 0x000162000c101900 */
[----:B------:R-:W-:Y:S05]  /*0f90*/  BRA `(.L_x_12) ;  /* 0x0000000000207947 */ /* 0x000fea0003800000 */
.L_x_11:
[----:B------:R-:W-:Y:S02]  /*0fa0*/  ULDC.64 UR4, c[0x0][0x588] ;  /* 0x0001620000047ab9 */ /* 0x000fe40000000a00 */
[----:B------:R-:W-:-:S04]  /*0fb0*/  ISETP.NE.U32.AND P0, PT, RZ, UR4, PT ;  /* 0x00000004ff007c0c */ /* 0x000fc8000bf05070 */
[----:B------:R-:W-:-:S13]  /*0fc0*/  ISETP.NE.AND.EX P0, PT, RZ, UR5, PT, P0 ;  /* 0x00000005ff007c0c */ /* 0x000fda000bf05300 */
[----:B------:R-:W-:Y:S05]  /*0fd0*/  @!P0 BRA `(.L_x_13) ;  /* 0x00000000000c8947 */ /* 0x000fea0003800000 */
[----:B------:R-:W0:Y:S02]  /*0fe0*/  LDC.64 R8, c[0x0][0x588] ;  /* 0x00016200ff087b82 */ /* 0x000e240000000a00 */
[----:B0-----:R1:W5:Y:S01]  /*0ff0*/  LDG.E R8, desc[UR20][R8.64] ;  /* 0x0000001408087981 */ /* 0x001362000c1e1900 */
[----:B------:R-:W-:Y:S05]  /*1000*/  BRA `(.L_x_12) ;  /* 0x0000000000047947 */ /* 0x000fea0003800000 */
.L_x_13:
[----:B------:R-:W2:Y:S02]  /*1010*/  LDC R8, c[0x0][0x580] ;  /* 0x00016000ff087b82 */ /* 0x000ea40000000800 */
.L_x_12:
[----:B------:R-:W-:Y:S02]  /*1020*/  ULDC.64 UR4, c[0x0][0x5a0] ;  /* 0x0001680000047ab9 */ /* 0x000fe40000000a00 */
[----:B------:R-:W-:-:S04]  /*1030*/  ISETP.NE.U32.AND P0, PT, RZ, UR4, PT ;  /* 0x00000004ff007c0c */ /* 0x000fc8000bf05070 */
[----:B------:R-:W-:-:S13]  /*1040*/  ISETP.NE.AND.EX P0, PT, RZ, UR5, PT, P0 ;  /* 0x00000005ff007c0c */ /* 0x000fda000bf05300 */
[----:B------:R-:W-:Y:S05]  /*1050*/  @!P0 BRA `(.L_x_14) ;  /* 0x00000000001c8947 */ /* 0x000fea0003800000 */
[----:B------:R-:W3:Y:S02]  /*1060*/  LDC.64 R12, c[0x0][0x5a0] ;  /* 0x00016800ff0c7b82 */ /* 0x000ee40000000a00 */
[----:B---3--:R-:W3:Y:S02]  /*1070*/  LDG.E.64 R12, desc[UR20][R12.64] ;  /* 0x000000140c0c7981 */ /* 0x008ee4000c1e1b00 */
[----:B---3--:R-:W-:-:S04]  /*1080*/  ISETP.NE.U32.AND P0, PT, R12, RZ, PT ;  /* 0x000000ff0c00720c */ /* 0x008fc80003f05070 */
[----:B------:R-:W-:-:S13]  /*1090*/  ISETP.NE.AND.EX P0, PT, R13, RZ, PT, P0 ;  /* 0x000000ff0d00720c */ /* 0x000fda0003f05300 */
[----:B------:R-:W-:Y:S05]  /*10a0*/  @!P0 BRA `(.L_x_14) ;  /* 0x0000000000088947 */ /* 0x000fea0003800000 */
[----:B01----:R0:W5:Y:S01]  /*10b0*/  LD.E R9, desc[UR20][R12.64] ;  /* 0x000000140c097980 */ /* 0x003162000c101900 */
[----:B------:R-:W-:Y:S05]  /*10c0*/  BRA `(.L_x_15) ;  /* 0x0000000000207947 */ /* 0x000fea0003800000 */
.L_x_14:
[----:B------:R-:W-:Y:S02]  /*10d0*/  ULDC.64 UR4, c[0x0][0x590] ;  /* 0x0001640000047ab9 */ /* 0x000fe40000000a00 */
[----:B------:R-:W-:-:S04]  /*10e0*/  ISETP.NE.U32.AND P0, PT, RZ, UR4, PT ;  /* 0x00000004ff007c0c */ /* 0x000fc8000bf05070 */
[----:B------:R-:W-:-:S13]  /*10f0*/  ISETP.NE.AND.EX P0, PT, RZ, UR5, PT, P0 ;  /* 0x00000005ff007c0c */ /* 0x000fda000bf05300 */
[----:B------:R-:W-:Y:S05]  /*1100*/  @!P0 BRA `(.L_x_16) ;  /* 0x00000000000c8947 */ /* 0x000fea0003800000 */
[----:B------:R-:W0:Y:S02]  /*1110*/  LDC.64 R12, c[0x0][0x590] ;  /* 0x00016400ff0c7b82 */ /* 0x000e240000000a00 */
[----:B01----:R1:W5:Y:S01]  /*1120*/  LDG.E R9, desc[UR20][R12.64] ;  /* 0x000000140c097981 */ /* 0x003362000c1e1900 */
[----:B------:R-:W-:Y:S05]  /*1130*/  BRA `(.L_x_15) ;  /* 0x0000000000047947 */ /* 0x000fea0003800000 */
.L_x_16:
[----:B01----:R-:W3:Y:S02]  /*1140*/  LDC R9, c[0x0][0x584] ;  /* 0x00016100ff097b82 */ /* 0x003ee40000000800 */
.L_x_15:
[----:B------:R-:W-:-:S13]  /*1150*/  LOP3.LUT P0, RZ, R14, 0xff, RZ, 0xc0, !PT ;  /* 0x000000ff0eff7812 */ /* 0x000fda000780c0ff */
[----:B------:R-:W-:Y:S05]  /*1160*/  @!P0 EXIT ;  /* 0x000000000000894d */ /* 0x000fea0003800000 */
[----:B------:R-:W-:Y:S01]  /*1170*/  ULDC UR4, c[0x0][0x28c] ;  /* 0x0000a30000047ab9 */ /* 0x000fe20000000800 */
[----:B------:R-:W-:Y:S01]  /*1180*/  LOP3.LUT R144, R4, 0x1, RZ, 0xfc, !PT ;  /* 0x0000000104907812 */ /* 0x000fe200078efcff */
[----:B------:R-:W-:-:S04]  /*1190*/  UIADD3 UR4, UR4, 0x7f, URZ ;  /* 0x0000007f04047890 */ /* 0x000fc8000fffe03f */
[----:B------:R-:W-:-:S04]  /*11a0*/  USHF.R.S32.HI UR5, URZ, 0x1f, UR4 ;  /* 0x0000001f3f057899 */ /* 0x000fc80008011404 */
[----:B------:R-:W-:-:S03]  /*11b0*/  ULEA.HI UR5, UR5, UR4, URZ, 0x7 ;  /* 0x0000000405057291 */ /* 0x000fc6000f8f383f */
[----:B------:R-:W-:Y:S01]  /*11c0*/  UMOV UR4, URZ ;  /* 0x0000003f00047c82 */ /* 0x000fe20008000000 */
[----:B------:R-:W-:-:S03]  /*11d0*/  USHF.R.S32.HI UR9, URZ, 0x7, UR5 ;  /* 0x000000073f097899 */ /* 0x000fc60008011405 */
[----:B------:R-:W-:-:S09]  /*11e0*/  UMOV UR5, URZ ;  /* 0x0000003f00057c82 */ /* 0x000fd20008000000 */
.L_x_171:
[----:B01----:R-:W-:Y:S01]  /*11f0*/  LOP3.LUT R12, R0, 0x80, RZ, 0xc0, !PT ;  /* 0x00000080000c7812 */ /* 0x003fe200078ec0ff */
[----:B------:R-:W0:Y:S01]  /*1200*/  S2UR UR13, SR_CgaCtaId ;  /* 0x00000000000d79c3 */ /* 0x000e220000008800 */
[----:B------:R-:W-:Y:S01]  /*1210*/  UMOV UR12, 0x400 ;  /* 0x00000400000c7882 */ /* 0x000fe20000000000 */
[----:B------:R-:W-:Y:S01]  /*1220*/  UMOV UR6, URZ ;  /* 0x0000003f00067c82 */ /* 0x000fe20008000000 */
[----:B------:R-:W-:Y:S01]  /*1230*/  SHF.R.U32.HI R12, RZ, 0x7, R12 ;  /* 0x00000007ff0c7819 */ /* 0x000fe2000001160c */
[----:B------:R-:W-:Y:S01]  /*1240*/  UMOV UR7, URZ ;  /* 0x0000003f00077c82 */ /* 0x000fe20008000000 */
[----:B------:R-:W-:Y:S02]  /*1250*/  CS2R R20, SRZ ;  /* 0x0000000000147805 */ /* 0x000fe4000001ff00 */
[----:B------:R-:W-:Y:S02]  /*1260*/  CS2R R18, SRZ ;  /* 0x0000000000127805 */ /* 0x000fe4000001ff00 */
[----:B------:R-:W-:Y:S01]  /*1270*/  CS2R R22, SRZ ;  /* 0x0000000000167805 */ /* 0x000fe2000001ff00 */
[----:B------:R-:W1:Y:S01]  /*1280*/  LDC R13, c[0x0][0x28c] ;  /* 0x0000a300ff0d7b82 */ /* 0x000e620000000800 */
[----:B----4-:R-:W4:Y:S01]  /*1290*/  SHFL.IDX PT, R12, R12, RZ, 0x1f ;  /* 0x00001fff0c0c7589 */ /* 0x010f2200000e0000 */
[----:B------:R-:W-:-:S02]  /*12a0*/  CS2R R88, SRZ ;  /* 0x0000000000587805 */ /* 0x000fc4000001ff00 */
[----:B------:R-:W-:Y:S02]  /*12b0*/  CS2R R90, SRZ ;  /* 0x00000000005a7805 */ /* 0x000fe4000001ff00 */
[----:B------:R-:W-:Y:S02]  /*12c0*/  CS2R R92, SRZ ;  /* 0x00000000005c7805 */ /* 0x000fe4000001ff00 */
[----:B------:R-:W-:Y:S02]  /*12d0*/  CS2R R94, SRZ ;  /* 0x00000000005e7805 */ /* 0x000fe4000001ff00 */
[----:B------:R-:W-:Y:S02]  /*12e0*/  CS2R R98, SRZ ;  /* 0x0000000000627805 */ /* 0x000fe4000001ff00 */
[----:B------:R-:W-:Y:S02]  /*12f0*/  CS2R R96, SRZ ;  /* 0x0000000000607805 */ /* 0x000fe4000001ff00 */
        /* <DEDUP_REMOVED lines=16> */
[----:B-1----:R-:W-:Y:S02]  /*1400*/  ISETP.GE.AND P0, PT, R13, 0x1, PT ;  /* 0x000000010d00780c */ /* 0x002fe40003f06270 */
[----:B------:R-:W-:Y:S02]  /*1410*/  CS2R R132, SRZ ;  /* 0x0000000000847805 */ /* 0x000fe4000001ff00 */
[----:B----4-:R-:W-:-:S02]  /*1420*/  R2UR UR8, R12 ;  /* 0x000000000c0872ca */ /* 0x010fc400000e0000 */
[----:B------:R-:W-:Y:S02]  /*1430*/  CS2R R134, SRZ ;  /* 0x0000000000867805 */ /* 0x000fe4000001ff00 */
[----:B------:R-:W-:Y:S02]  /*1440*/  CS2R R136, SRZ ;  /* 0x0000000000887805 */ /* 0x000fe4000001ff00 */
[----:B------:R-:W-:Y:S02]  /*1450*/  CS2R R138, SRZ ;  /* 0x00000000008a7805 */ /* 0x000fe4000001ff00 */
[----:B------:R-:W-:Y:S02]  /*1460*/  CS2R R140, SRZ ;  /* 0x00000000008c7805 */ /* 0x000fe4000001ff00 */
[----:B------:R-:W-:Y:S01]  /*1470*/  CS2R R142, SRZ ;  /* 0x00000000008e7805 */ /* 0x000fe2000001ff00 */
[----:B------:R-:W-:Y:S01]  /*1480*/  IMAD.MOV.U32 R145, RZ, RZ, RZ ;  /* 0x000000ffff917224 */ /* 0x000fe200078e00ff */
[----:B------:R-:W-:Y:S01]  /*1490*/  CS2R R56, SRZ ;  /* 0x0000000000387805 */ /* 0x000fe2000001ff00 */
[----:B------:R-:W-:Y:S01]  /*14a0*/  IMAD.MOV.U32 R147, RZ, RZ, RZ ;  /* 0x000000ffff937224 */ /* 0x000fe200078e00ff */
[----:B------:R-:W-:Y:S01]  /*14b0*/  CS2R R58, SRZ ;  /* 0x00000000003a7805 */ /* 0x000fe2000001ff00 */
[----:B------:R-:W-:Y:S01]  /*14c0*/  IMAD.U32 R16, RZ, RZ, UR4 ;  /* 0x00000004ff107e24 */ /* 0x000fe2000f8e00ff */
[----:B------:R-:W-:-:S02]  /*14d0*/  CS2R R60, SRZ ;  /* 0x00000000003c7805 */ /* 0x000fc4000001ff00 */
[----:B------:R-:W-:Y:S01]  /*14e0*/  CS2R R62, SRZ ;  /* 0x00000000003e7805 */ /* 0x000fe2000001ff00 */
[----:B------:R-:W-:Y:S01]  /*14f0*/  ULEA.HI UR10, UR8, UR8, URZ, 0x1 ;  /* 0x00000008080a7291 */ /* 0x000fe2000f8f083f */
[----:B------:R-:W-:Y:S02]  /*1500*/  CS2R R64, SRZ ;  /* 0x0000000000407805 */ /* 0x000fe4000001ff00 */
[----:B------:R-:W-:Y:S02]  /*1510*/  CS2R R66, SRZ ;  /* 0x0000000000427805 */ /* 0x000fe4000001ff00 */
[----:B------:R-:W-:Y:S01]  /*1520*/  CS2R R68, SRZ ;  /* 0x0000000000447805 */ /* 0x000fe2000001ff00 */
[----:B------:R-:W-:Y:S01]  /*1530*/  ULOP3.LUT UR11, UR10, 0x7fffe, URZ, 0xc0, !UPT ;  /* 0x0007fffe0a0b7892 */ /* 0x000fe2000f8ec03f */
[----:B------:R-:W-:Y:S01]  /*1540*/  CS2R R70, SRZ ;  /* 0x0000000000467805 */ /* 0x000fe2000001ff00 */
[----:B0-----:R-:W-:Y:S01]  /*1550*/  ULEA UR10, UR13, UR12, 0x18 ;  /* 0x0000000c0d0a7291 */ /* 0x001fe2000f8ec03f */
[----:B------:R-:W-:Y:S01]  /*1560*/  CS2R R72, SRZ ;  /* 0x0000000000487805 */ /* 0x000fe2000001ff00 */
[----:B------:R-:W-:Y:S01]  /*1570*/  UIADD3 UR11, UR8, -UR11, URZ ;  /* 0x8000000b080b7290 */ /* 0x000fe2000fffe03f */
[----:B------:R-:W-:Y:S01]  /*1580*/  CS2R R74, SRZ ;  /* 0x00000000004a7805 */ /* 0x000fe2000001ff00 */
[----:B------:R-:W-:Y:S01]  /*1590*/  UMOV UR12, UR5 ;  /* 0x00000005000c7c82 */ /* 0x000fe20008000000 */
[----:B------:R-:W-:Y:S01]  /*15a0*/  UMOV UR8, URZ ;  /* 0x0000003f00087c82 */ /* 0x000fe20008000000 */
[----:B------:R-:W-:Y:S01]  /*15b0*/  ULEA UR11, UR11, UR10, 0xd ;  /* 0x0000000a0b0b7291 */ /* 0x000fe2000f8e683f */
[----:B------:R-:W-:-:S02]  /*15c0*/  CS2R R76, SRZ ;  /* 0x00000000004c7805 */ /* 0x000fc4000001ff00 */
[----:B------:R-:W-:Y:S02]  /*15d0*/  CS2R R78, SRZ ;  /* 0x00000000004e7805 */ /* 0x000fe4000001ff00 */
[----:B------:R-:W-:Y:S01]  /*15e0*/  CS2R R80, SRZ ;  /* 0x0000000000507805 */ /* 0x000fe2000001ff00 */
[----:B------:R-:W-:Y:S01]  /*15f0*/  UIADD3 UR11, UR11, 0x100, URZ ;  /* 0x000001000b0b7890 */ /* 0x000fe2000fffe03f */
[----:B------:R-:W-:Y:S02]  /*1600*/  CS2R R82, SRZ ;  /* 0x0000000000527805 */ /* 0x000fe4000001ff00 */
[----:B------:R-:W-:Y:S02]  /*1610*/  CS2R R84, SRZ ;  /* 0x0000000000547805 */ /* 0x000fe4000001ff00 */
[----:B------:R-:W-:Y:S01]  /*1620*/  CS2R R86, SRZ ;  /* 0x0000000000567805 */ /* 0x000fe2000001ff00 */
[----:B------:R-:W-:Y:S01]  /*1630*/  USHF.R.U32.HI UR11, URZ, 0x4, UR11 ;  /* 0x000000043f0b7899 */ /* 0x000fe2000801160b */
[----:B------:R-:W-:-:S02]  /*1640*/  CS2R R24, SRZ ;  /* 0x0000000000187805 */ /* 0x000fc4000001ff00 */
[----:B------:R-:W-:Y:S02]  /*1650*/  CS2R R26, SRZ ;  /* 0x00000000001a7805 */ /* 0x000fe4000001ff00 */
[----:B------:R-:W-:Y:S01]  /*1660*/  CS2R R28, SRZ ;  /* 0x00000000001c7805 */ /* 0x000fe2000001ff00 */
[----:B------:R-:W-:Y:S01]  /*1670*/  ULOP3.LUT UR11, UR11, 0x3fff, URZ, 0xc0, !UPT ;  /* 0x00003fff0b0b7892 */ /* 0x000fe2000f8ec03f */
        /* <DEDUP_REMOVED lines=12> */
[----:B------:R-:W-:Y:S01]  /*1740*/  CS2R R54, SRZ ;  /* 0x0000000000367805 */ /* 0x000fe2000001ff00 */
[----:B--23--:R-:W-:Y:S06]  /*1750*/  @!P0 BRA `(.L_x_17) ;  /* 0x0000000800a08947 */ /* 0x00cfec0003800000 */
[----:B------:R-:W-:-:S13]  /*1760*/  ISETP.NE.AND P1, PT, R144, 0x3, PT ;  /* 0x000000039000780c */ /* 0x000fda0003f25270 */
[----:B------:R-:W-:Y:S05]  /*1770*/  @!P1 BRA `(.L_x_18) ;  /* 0x0000000000049947 */ /* 0x000fea0003800000 */
[----:B------:R-:W-:Y:S01]  /*1780*/  BPT.TRAP 0x1 ;  /* 0x000000040000795c */ /* 0x000fe20000300000 */
.L_x_18:
[----:B------:R-:W-:Y:S01]  /*1790*/  ULEA UR6, UR5, UR10, 0x3 ;  /* 0x0000000a05067291 */ /* 0x000fe2000f8e183f */
[----:B------:R-:W-:-:S05]  /*17a0*/  IMAD.U32 R12, RZ, RZ, UR4 ;  /* 0x00000004ff0c7e24 */ /* 0x000fca000f8e00ff */
[----:B------:R-:W-:-:S04]  /*17b0*/  SHF.L.U32 R12, R12, 0x1f, RZ ;  /* 0x0000001f0c0c7819 */ /* 0x000fc800000006ff */
[----:B------:R0:W1:Y:S01]  /*17c0*/  SYNCS.PHASECHK.TRANS64.TRYWAIT P0, [UR6], R12 ;  /* 0x0000000cff0075a7 */ /* 0x0000620008000146 */
[----:B------:R-:W-:Y:S05]  /*17d0*/  @!P1 BRA `(.L_x_19) ;  /* 0x0000000000049947 */ /* 0x000fea0003800000 */
[----:B------:R-:W-:Y:S01]  /*17e0*/  BPT.TRAP 0x1 ;  /* 0x000000040000795c */ /* 0x000fe20000300000 */
.L_x_19:
[----:B-1----:R-:W-:Y:S05]  /*17f0*/  @P0 BRA `(.L_x_20) ;  /* 0x0000000000080947 */ /* 0x002fea0003800000 */
[----:B------:R-:W1:Y:S02]  /*1800*/  SYNCS.PHASECHK.TRANS64.TRYWAIT P0, [UR6], R12 ;  /* 0x0000000cff0075a7 */ /* 0x000e640008000146 */
[----:B-1----:R-:W-:Y:S05]  /*1810*/  @!P0 BRA `(.L_x_21) ;  /* 0x0000008000588947 */ /* 0x002fea0003800000 */
.L_x_20:
[----:B------:R-:W-:Y:S01]  /*1820*/  UIADD3 UR6, UR10, 0x28100, URZ ;  /* 0x000281000a067890 */ /* 0x000fe2000fffe03f */
[----:B------:R-:W-:Y:S01]  /*1830*/  WARPGROUP.ARRIVE ;  /* 0x00000000000079c5 */ /* 0x000fe20000000000 */
[----:B------:R-:W-:Y:S01]  /*1840*/  ULOP3.LUT UR8, UR11, 0x10000, URZ, 0xfc, !UPT ;  /* 0x000100000b087892 */ /* 0x000fe2000f8efc3f */
[----:B------:R-:W-:Y:S01]  /*1850*/  CS2R R20, SRZ ;  /* 0x0000000000147805 */ /* 0x000fe2000001ff00 */
[----:B------:R-:W-:Y:S01]  /*1860*/  USHF.R.U32.HI UR6, URZ, 0x4, UR6 ;  /* 0x000000043f067899 */ /* 0x000fe20008011606 */
[----:B------:R-:W-:Y:S01]  /*1870*/  CS2R R18, SRZ ;  /* 0x0000000000127805 */ /* 0x000fe2000001ff00 */
[----:B------:R-:W-:Y:S01]  /*1880*/  ULEA UR8, UR5, UR8, 0xb ;  /* 0x0000000805087291 */ /* 0x000fe2000f8e583f */
[----:B------:R-:W-:Y:S01]  /*1890*/  CS2R R22, SRZ ;  /* 0x0000000000167805 */ /* 0x000fe2000001ff00 */
[----:B------:R-:W-:Y:S01]  /*18a0*/  ULOP3.LUT UR6, UR6, 0x3fff, URZ, 0xc0, !UPT ;  /* 0x00003fff06067892 */ /* 0x000fe2000f8ec03f */
[----:B------:R-:W-:Y:S01]  /*18b0*/  CS2R R88, SRZ ;  /* 0x0000000000587805 */ /* 0x000fe2000001ff00 */
[----:B------:R-:W-:Y:S01]  /*18c0*/  UMOV UR13, 0x40000040 ;  /* 0x40000040000d7882 */ /* 0x000fe20000000000 */
[----:B------:R-:W-:Y:S01]  /*18d0*/  UMOV UR15, 0x40000040 ;  /* 0x40000040000f7882 */ /* 0x000fe20000000000 */
[----:B------:R-:W-:Y:S01]  /*18e0*/  ULOP3.LUT UR6, UR6, 0x10000, URZ, 0xfc, !UPT ;  /* 0x0001000006067892 */ /* 0x000fe2000f8efc3f */
[----:B------:R-:W-:Y:S01]  /*18f0*/  CS2R R90, SRZ ;  /* 0x00000000005a7805 */ /* 0x000fe2000001ff00 */
[----:B------:R-:W-:Y:S01]  /*1900*/  UMOV UR12, UR8 ;  /* 0x00000008000c7c82 */ /* 0x000fe20008000000 */
[----:B------:R-:W-:Y:S01]  /*1910*/  CS2R R92, SRZ ;  /* 0x00000000005c7805 */ /* 0x000fe2000001ff00 */
[----:B------:R-:W-:Y:S01]  /*1920*/  ULEA UR7, UR5, UR6, 0x9 ;  /* 0x0000000605077291 */ /* 0x000fe2000f8e483f */
[----:B------:R-:W-:Y:S01]  /*1930*/  CS2R R94, SRZ ;  /* 0x00000000005e7805 */ /* 0x000fe2000001ff00 */
[----:B------:R-:W-:Y:S01]  /*1940*/  UIADD3 UR6, UR8, 0x400, URZ ;  /* 0x0000040008067890 */ /* 0x000fe2000fffe03f */
[----:B------:R-:W-:-:S02]  /*1950*/  CS2R R98, SRZ ;  /* 0x0000000000627805 */ /* 0x000fc4000001ff00 */
[----:B------:R-:W-:Y:S02]  /*1960*/  CS2R R96, SRZ ;  /* 0x0000000000607805 */ /* 0x000fe4000001ff00 */
[----:B------:R-:W-:Y:S02]  /*1970*/  CS2R R100, SRZ ;  /* 0x0000000000647805 */ /* 0x000fe4000001ff00 */
[----:B------:R-:W-:Y:S01]  /*1980*/  CS2R R102, SRZ ;  /* 0x0000000000667805 */ /* 0x000fe2000001ff00 */
[----:B------:R-:W-:Y:S01]  /*1990*/  UMOV UR14, UR7 ;  /* 0x00000007000e7c82 */ /* 0x000fe20008000000 */
[----:B------:R-:W-:Y:S01]  /*19a0*/  CS2R R104, SRZ ;  /* 0x0000000000687805 */ /* 0x000fe2000001ff00 */
[----:B------:R-:W-:Y:S01]  /*19b0*/  QGMMA.64x64x32.F32.E5M2.E5M2 R56, gdesc[UR12], RZ, !UPT ;  /* 0x00e000000c3879f3 */ /* 0x000fe2000c7038ff */
[----:B------:R-:W-:Y:S01]  /*19c0*/  UMOV UR12, UR6 ;  /* 0x00000006000c7c82 */ /* 0x000fe20008000000 */
[----:B------:R-:W-:Y:S01]  /*19d0*/  UMOV UR13, 0x40000040 ;  /* 0x40000040000d7882 */ /* 0x000fe20000000000 */
[----:B------:R-:W-:Y:S01]  /*19e0*/  UIADD3 UR6, UR8, 0x402, URZ ;  /* 0x0000040208067890 */ /* 0x000fe2000fffe03f */
[----:B------:R-:W-:Y:S01]  /*19f0*/  QGMMA.64x64x32.F32.E5M2.E5M2 R24, gdesc[UR12], RZ, !UPT ;  /* 0x00e000000c1879f3 */ /* 0x000fe2000c7038ff */
[----:B------:R-:W-:Y:S01]  /*1a00*/  UIADD3 UR12, UR8, 0x2, URZ ;  /* 0x00000002080c7890 */ /* 0x000fe2000fffe03f */
[----:B------:R-:W-:Y:S01]  /*1a10*/  CS2R R106, SRZ ;  /* 0x00000000006a7805 */ /* 0x000fe2000001ff00 */
[----:B------:R-:W-:Y:S01]  /*1a20*/  UIADD3 UR14, UR7, 0x2, URZ ;  /* 0x00000002070e7890 */ /* 0x000fe2000fffe03f */
[----:B------:R-:W-:Y:S01]  /*1a30*/  CS2R R110, SRZ ;  /* 0x00000000006e7805 */ /* 0x000fe2000001ff00 */
[----:B------:R-:W-:Y:S01]  /*1a40*/  UMOV UR13, 0x40000040 ;  /* 0x40000040000d7882 */ /* 0x000fe20000000000 */
[----:B------:R-:W-:Y:S01]  /*1a50*/  UMOV UR15, 0x40000040 ;  /* 0x40000040000f7882 */ /* 0x000fe20000000000 */
        /* <DEDUP_REMOVED lines=16> */
[----:B------:R-:W-:Y:S01]  /*1b60*/  CS2R R142, SRZ ;  /* 0x00000000008e7805 */ /* 0x000fe2000001ff00 */
[----:B------:R-:W-:Y:S02]  /*1b70*/  IMAD.MOV.U32 R145, RZ, RZ, RZ ;  /* 0x000000ffff917224 */ /* 0x000fe400078e00ff */
[----:B------:R-:W-:Y:S01]  /*1b80*/  IMAD.MOV.U32 R147, RZ, RZ, RZ ;  /* 0x000000ffff937224 */ /* 0x000fe200078e00ff */
[----:B------:R-:W-:Y:S01]  /*1b90*/  QGMMA.64x64x32.F32.E5M2.E5M2 R56, gdesc[UR12], R56 ;  /* 0x00e000000c3879f3 */ /* 0x000fe20008703838 */
[----:B------:R-:W-:Y:S01]  /*1ba0*/  UMOV UR12, UR6 ;  /* 0x00000006000c7c82 */ /* 0x000fe20008000000 */
[----:B------:R-:W-:Y:S01]  /*1bb0*/  UMOV UR13, 0x40000040 ;  /* 0x40000040000d7882 */ /* 0x000fe20000000000 */
[----:B------:R-:W-:Y:S01]  /*1bc0*/  UIADD3 UR6, UR8, 0x404, URZ ;  /* 0x0000040408067890 */ /* 0x000fe2000fffe03f */
[----:B------:R-:W-:Y:S01]  /*1bd0*/  QGMMA.64x64x32.F32.E5M2.E5M2 R24, gdesc[UR12], R24 ;  /* 0x00e000000c1879f3 */ /* 0x000fe20008703818 */
[----:B------:R-:W-:-:S02]  /*1be0*/  UIADD3 UR12, UR8, 0x4, URZ ;  /* 0x00000004080c7890 */ /* 0x000fc4000fffe03f */
[----:B------:R-:W-:Y:S01]  /*1bf0*/  UIADD3 UR14, UR7, 0x4, URZ ;  /* 0x00000004070e7890 */ /* 0x000fe2000fffe03f */
[----:B------:R-:W-:Y:S01]  /*1c00*/  UMOV UR13, 0x40000040 ;  /* 0x40000040000d7882 */ /* 0x000fe20000000000 */
[----:B------:R-:W-:-:S07]  /*1c10*/  UMOV UR15, 0x40000040 ;  /* 0x40000040000f7882 */ /* 0x000fce0000000000 */
[----:B------:R-:W-:Y:S01]  /*1c20*/  QGMMA.64x64x32.F32.E5M2.E5M2 R56, gdesc[UR12], R56 ;  /* 0x00e000000c3879f3 */ /* 0x000fe20008703838 */
[----:B------:R-:W-:Y:S01]  /*1c30*/  UMOV UR12, UR6 ;  /* 0x00000006000c7c82 */ /* 0x000fe20008000000 */
[----:B------:R-:W-:Y:S01]  /*1c40*/  UMOV UR13, 0x40000040 ;  /* 0x40000040000d7882 */ /* 0x000fe20000000000 */
[----:B------:R-:W-:Y:S01]  /*1c50*/  UMOV UR6, 0x4 ;  /* 0x0000000400067882 */ /* 0x000fe20000000000 */
[----:B------:R-:W-:Y:S01]  /*1c60*/  QGMMA.64x64x32.F32.E5M2.E5M2 R24, gdesc[UR12], R24 ;  /* 0x00e000000c1879f3 */ /* 0x000fe20008703818 */
[----:B------:R-:W-:Y:S02]  /*1c70*/  UIADD3 UR14, UR7, 0x6, URZ ;  /* 0x00000006070e7890 */ /* 0x000fe4000fffe03f */
[----:B------:R-:W-:Y:S01]  /*1c80*/  UIADD3 UR12, UR8, 0x6, URZ ;  /* 0x00000006080c7890 */ /* 0x000fe2000fffe03f */
[----:B------:R-:W-:Y:S01]  /*1c90*/  ULDC UR7, c[0x0][0x50c] ;  /* 0x0001430000077ab9 */ /* 0x000fe20000000800 */
[----:B------:R-:W-:Y:S02]  /*1ca0*/  UIADD3 UR8, UR8, 0x406, URZ ;  /* 0x0000040608087890 */ /* 0x000fe4000fffe03f */
[----:B------:R-:W-:Y:S01]  /*1cb0*/  UISETP.NE.AND UP0, UPT, UR7, 0x4, UPT ;  /* 0x000000040700788c */ /* 0x000fe2000bf05270 */
[----:B------:R-:W-:Y:S01]  /*1cc0*/  UMOV UR13, 0x40000040 ;  /* 0x40000040000d7882 */ /* 0x000fe20000000000 */
[----:B------:R-:W-:-:S02]  /*1cd0*/  UMOV UR15, 0x40000040 ;  /* 0x40000040000f7882 */ /* 0x000fc40000000000 */
[----:B------:R-:W-:-:S06]  /*1ce0*/  USEL UR7, URZ, 0x1, UP0 ;  /* 0x000000013f077887 */ /* 0x000fcc0008000000 */
[----:B------:R-:W-:Y:S01]  /*1cf0*/  ISETP.NE.AND P0, PT, RZ, UR7, PT ;  /* 0x00000007ff007c0c */ /* 0x000fe2000bf05270 */
[----:B------:R-:W-:Y:S01]  /*1d00*/  QGMMA.64x64x32.F32.E5M2.E5M2 R56, gdesc[UR12], R56 ;  /* 0x00e000000c3879f3 */ /* 0x000fe20008703838 */
[----:B------:R-:W-:Y:S01]  /*1d10*/  UMOV UR12, UR8 ;  /* 0x00000008000c7c82 */ /* 0x000fe20008000000 */
[----:B------:R-:W-:Y:S02]  /*1d20*/  UMOV UR13, 0x40000040 ;  /* 0x40000040000d7882 */ /* 0x000fe40000000000 */
[----:B------:R-:W-:Y:S08]  /*1d30*/  QGMMA.64x64x32.F32.E5M2.E5M2 R24, gdesc[UR12], R24, gsb0 ;  /* 0x00e000000c1879f3 */ /* 0x000ff00008003818 */
[----:B------:R-:W-:Y:S05]  /*1d40*/  @!P0 BRA `(.L_x_22) ;  /* 0x0000000400088947 */ /* 0x000fea0003800000 */
[----:B------:R-:W-:Y:S02]  /*1d50*/  WARPGROUP.DEPBAR.LE gsb0, 0x0 ;  /* 0x00008000000079c5 */ /* 0x000fe40000010000 */
[----:B------:R-:W-:-:S01]  /*1d60*/  FADD R147, RZ, R56 ;  /* 0x00000038ff937221 */ /* 0x000fc20000000000 */
[----:B------:R-:W-:Y:S01]  /*1d70*/  FADD R142, RZ, R57 ;  /* 0x00000039ff8e7221 */ /* 0x000fe20000000000 */
        /* <DEDUP_REMOVED lines=62> */
[----:B------:R-:W-:-:S06]  /*2160*/  UMOV UR6, URZ ;  /* 0x0000003f00067c82 */ /* 0x000fcc0008000000 */
.L_x_22:
[----:B------:R-:W-:-:S04]  /*2170*/  UIADD3 UR12, UR5, 0x1, URZ ;  /* 0x00000001050c7890 */ /* 0x000fc8000fffe03f */
[----:B------:R-:W-:-:S04]  /*2180*/  UISETP.NE.AND UP0, UPT, UR12, 0x5, UPT ;  /* 0x000000050c00788c */ /* 0x000fc8000bf05270 */
[----:B------:R-:W-:Y:S02]  /*2190*/  USEL UR8, URZ, 0x1, UP0 ;  /* 0x000000013f087887 */ /* 0x000fe40008000000 */
[----:B------:R-:W-:Y:S02]  /*21a0*/  USEL UR12, UR12, URZ, UP0 ;  /* 0x0000003f0c0c7287 */ /* 0x000fe40008000000 */
[----:B------:R-:W-:-:S06]  /*21b0*/  ULOP3.LUT UR8, UR4, UR8, URZ, 0x3c, !UPT ;  /* 0x0000000804087292 */ /* 0x000fcc000f8e3c3f */
[----:B------:R-:W-:Y:S01]  /*21c0*/  IMAD.U32 R16, RZ, RZ, UR8 ;  /* 0x00000008ff107e24 */ /* 0x000fe2000f8e00ff */
[----:B------:R-:W-:-:S06]  /*21d0*/  UMOV UR8, 0x1 ;  /* 0x0000000100087882 */ /* 0x000fcc0000000000 */
.L_x_17:
[----:B------:R-:W-:-:S04]  /*21e0*/  UISETP.LT.AND UP0, UPT, UR9, 0x1, UPT ;  /* 0x000000010900788c */ /* 0x000fc8000bf01270 */
[----:B------:R-:W-:-:S04]  /*21f0*/  USEL UR13, UR9, 0x1, UP0 ;  /* 0x00000001090d7887 */ /* 0x000fc80008000000 */
[----:B------:R-:W-:-:S04]  /*2200*/  UIADD3 UR13, UR9, -UR13, URZ ;  /* 0x8000000d090d7290 */ /* 0x000fc8000fffe03f */
[----:B------:R-:W-:-:S06]  /*2210*/  UISETP.GE.AND UP0, UPT, UR13, 0x1, UPT ;  /* 0x000000010d00788c */ /* 0x000fcc000bf06270 */
[----:B------:R-:W-:-:S13]  /*2220*/  PLOP3.LUT P0, PT, PT, PT, UP0, 0x80, 0x0 ;  /* 0x000000000000781c */ /* 0x000fda0003f0f008 */
[----:B------:R-:W-:Y:S05]  /*2230*/  @!P0 BRA `(.L_x_23) ;  /* 0x0000000800788947 */ /* 0x000fea0003800000 */
[----:B01----:R-:W-:Y:S01]  /*2240*/  IMAD.U32 R12, RZ, RZ, UR13 ;  /* 0x0000000dff0c7e24 */ /* 0x003fe2000f8e00ff */
[----:B------:R-:W-:Y:S01]  /*2250*/  ULDC UR14, c[0x0][0x50c] ;  /* 0x00014300000e7ab9 */ /* 0x000fe20000000800 */
[----:B------:R-:W-:-:S07]  /*2260*/  IMAD.U32 R13, RZ, RZ, UR5 ;  /* 0x00000005ff0d7e24 */ /* 0x000fce000f8e00ff */
.L_x_31:
[----:B------:R-:W-:-:S13]  /*2270*/  ISETP.NE.AND P1, PT, R144, 0x3, PT ;  /* 0x000000039000780c */ /* 0x000fda0003f25270 */
[----:B------:R-:W-:Y:S05]  /*2280*/  @!P1 BRA `(.L_x_24) ;  /* 0x0000000000049947 */ /* 0x000fea0003800000 */
[----:B------:R-:W-:Y:S01]  /*2290*/  BPT.TRAP 0x1 ;  /* 0x000000040000795c */ /* 0x000fe20000300000 */
.L_x_24:
[----:B------:R-:W0:Y:S01]  /*22a0*/  S2UR UR13, SR_CgaCtaId ;  /* 0x00000000000d79c3 */ /* 0x000e220000008800 */
[----:B------:R-:W-:Y:S01]  /*22b0*/  UMOV UR10, 0x400 ;  /* 0x00000400000a7882 */ /* 0x000fe20000000000 */
[----:B------:R-:W-:Y:S01]  /*22c0*/  SHF.L.U32 R14, R16, 0x1f, RZ ;  /* 0x0000001f100e7819 */ /* 0x000fe200000006ff */
[----:B0-----:R-:W-:-:S04]  /*22d0*/  ULEA UR10, UR13, UR10, 0x18 ;  /* 0x0000000a0d0a7291 */ /* 0x001fc8000f8ec03f */
[----:B------:R-:W-:-:S09]  /*22e0*/  ULEA UR13, UR12, UR10, 0x3 ;  /* 0x0000000a0c0d7291 */ /* 0x000fd2000f8e183f */
[----:B------:R0:W1:Y:S01]  /*22f0*/  SYNCS.PHASECHK.TRANS64.TRYWAIT P0, [UR13], R14 ;  /* 0x0000000eff0075a7 */ /* 0x000062000800014d */
[----:B------:R-:W-:Y:S05]  /*2300*/  @!P1 BRA `(.L_x_25) ;  /* 0x0000000000049947 */ /* 0x000fea0003800000 */
[----:B------:R-:W-:Y:S01]  /*2310*/  BPT.TRAP 0x1 ;  /* 0x000000040000795c */ /* 0x000fe20000300000 */
.L_x_25:
[----:B-1----:R-:W-:Y:S05]  /*2320*/  @P0 BRA `(.L_x_26) ;  /* 0x0000000000080947 */ /* 0x002fea0003800000 */
[----:B------:R-:W1:Y:S02]  /*2330*/  SYNCS.PHASECHK.TRANS64.TRYWAIT P0, [UR13], R14 ;  /* 0x0000000eff0075a7 */ /* 0x000e64000800014d */
[----:B-1----:R-:W-:Y:S05]  /*2340*/  @!P0 BRA `(.L_x_27) ;  /* 0x0000007400a48947 */ /* 0x002fea0003800000 */
.L_x_26:
[----:B------:R-:W-:Y:S01]  /*2350*/  UIADD3 UR13, UR10, 0x28100, URZ ;  /* 0x000281000a0d7890 */ /* 0x000fe2000fffe03f */
[----:B------:R-:W-:Y:S01]  /*2360*/  WARPGROUP.ARRIVE ;  /* 0x00000000000079c5 */ /* 0x000fe20000000000 */
[----:B------:R-:W-:Y:S02]  /*2370*/  UISETP.NE.AND UP0, UPT, UR7, URZ, UPT ;  /* 0x0000003f0700728c */ /* 0x000fe4000bf05270 */
[----:B------:R-:W-:Y:S02]  /*2380*/  USHF.R.U32.HI UR13, URZ, 0x4, UR13 ;  /* 0x000000043f0d7899 */ /* 0x000fe4000801160d */
[----:B------:R-:W-:Y:S02]  /*2390*/  USEL UR8, UR8, URZ, !UP0 ;  /* 0x0000003f08087287 */ /* 0x000fe4000c000000 */
[----:B------:R-:W-:Y:S02]  /*23a0*/  ULOP3.LUT UR13, UR13, 0x3fff, URZ, 0xc0, !UPT ;  /* 0x00003fff0d0d7892 */ /* 0x000fe4000f8ec03f */
[----:B------:R-:W-:-:S02]  /*23b0*/  ULOP3.LUT UR7, UR11, 0x10000, URZ, 0xfc, !UPT ;  /* 0x000100000b077892 */ /* 0x000fc4000f8efc3f */
[----:B------:R-:W-:Y:S02]  /*23c0*/  ULOP3.LUT UR13, UR13, 0x10000, URZ, 0xfc, !UPT ;  /* 0x000100000d0d7892 */ /* 0x000fe4000f8efc3f */
[----:B------:R-:W-:Y:S02]  /*23d0*/  UISETP.NE.U32.AND UP0, UPT, UR8, URZ, UPT ;  /* 0x0000003f0800728c */ /* 0x000fe4000bf05070 */
[----:B------:R-:W-:Y:S02]  /*23e0*/  ULEA UR8, UR12, UR7, 0xb ;  /* 0x000000070c087291 */ /* 0x000fe4000f8e583f */
[----:B------:R-:W-:Y:S02]  /*23f0*/  ULEA UR7, UR12, UR13, 0x9 ;  /* 0x0000000d0c077291 */ /* 0x000fe4000f8e483f */
[----:B------:R-:W-:Y:S01]  /*2400*/  UIADD3 UR13, UR8, 0x400, URZ ;  /* 0x00000400080d7890 */ /* 0x000fe2000fffe03f */
[----:B------:R-:W-:Y:S02]  /*2410*/  UMOV UR17, 0x40000040 ;  /* 0x4000004000117882 */ /* 0x000fe40000000000 */
[----:B------:R-:W-:Y:S01]  /*2420*/  UMOV UR16, UR8 ;  /* 0x0000000800107c82 */ /* 0x000fe20008000000 */
[----:B------:R-:W-:Y:S01]  /*2430*/  UMOV UR19, 0x40000040 ;  /* 0x4000004000137882 */ /* 0x000fe20000000000 */
[----:B------:R-:W-:Y:S01]  /*2440*/  UMOV UR18, UR7 ;  /* 0x0000000700127c82 */ /* 0x000fe20008000000 */
[----:B------:R-:W-:Y:S01]  /*2450*/  UIADD3 UR6, UR6, 0x4, URZ ;  /* 0x0000000406067890 */ /* 0x000fe2000fffe03f */
[----:B------:R-:W-:Y:S01]  /*2460*/  QGMMA.64x64x32.F32.E5M2.E5M2 R56, gdesc[UR16], R56, UP0 ;  /* 0x00e00000103879f3 */ /* 0x000fe2000bf03838 */
[----:B------:R-:W-:Y:S01]  /*2470*/  UMOV UR16, UR13 ;  /* 0x0000000d00107c82 */ /* 0x000fe20008000000 */
[----:B------:R-:W-:Y:S01]  /*2480*/  UMOV UR17, 0x40000040 ;  /* 0x4000004000117882 */ /* 0x000fe20000000000 */
[----:B------:R-:W-:Y:S01]  /*2490*/  UIADD3 UR13, UR8, 0x402, URZ ;  /* 0x00000402080d7890 */ /* 0x000fe2000fffe03f */
[----:B------:R-:W-:Y:S01]  /*24a0*/  QGMMA.64x64x32.F32.E5M2.E5M2 R24, gdesc[UR16], R24, UP0 ;  /* 0x00e00000101879f3 */ /* 0x000fe2000bf03818 */
[----:B------:R-:W-:-:S02]  /*24b0*/  UIADD3 UR16, UR8, 0x2, URZ ;  /* 0x0000000208107890 */ /* 0x000fc4000fffe03f */
[----:B------:R-:W-:Y:S01]  /*24c0*/  UIADD3 UR18, UR7, 0x2, URZ ;  /* 0x0000000207127890 */ /* 0x000fe2000fffe03f */
[----:B------:R-:W-:Y:S01]  /*24d0*/  UMOV UR17, 0x40000040 ;  /* 0x4000004000117882 */ /* 0x000fe20000000000 */
[----:B------:R-:W-:Y:S01]  /*24e0*/  UMOV UR19, 0x40000040 ;  /* 0x4000004000137882 */ /* 0x000fe20000000000 */
[----:B------:R-:W-:-:S06]  /*24f0*/  UISETP.NE.AND UP0, UPT, UR6, UR14, UPT ;  /* 0x0000000e0600728c */ /* 0x000fcc000bf05270 */
[----:B------:R-:W-:Y:S01]  /*2500*/  QGMMA.64x64x32.F32.E5M2.E5M2 R56, gdesc[UR16], R56 ;  /* 0x00e00000103879f3 */ /* 0x000fe20008703838 */
[----:B------:R-:W-:Y:S01]  /*2510*/  UMOV UR16, UR13 ;  /* 0x0000000d00107c82 */ /* 0x000fe20008000000 */
[----:B------:R-:W-:Y:S01]  /*2520*/  UMOV UR17, 0x40000040 ;  /* 0x4000004000117882 */ /* 0x000fe20000000000 */
[----:B------:R-:W-:Y:S01]  /*2530*/  UIADD3 UR13, UR8, 0x404, URZ ;  /* 0x00000404080d7890 */ /* 0x000fe2000fffe03f */
[----:B------:R-:W-:Y:S01]  /*2540*/  QGMMA.64x64x32.F32.E5M2.E5M2 R24, gdesc[UR16], R24 ;  /* 0x00e00000101879f3 */ /* 0x000fe20008703818 */
[----:B------:R-:W-:Y:S02]  /*2550*/  UIADD3 UR16, UR8, 0x4, URZ ;  /* 0x0000000408107890 */ /* 0x000fe4000fffe03f */
[----:B------:R-:W-:Y:S01]  /*2560*/  UIADD3 UR18, UR7, 0x4, URZ ;  /* 0x0000000407127890 */ /* 0x000fe2000fffe03f */
[----:B------:R-:W-:Y:S01]  /*2570*/  UMOV UR17, 0x40000040 ;  /* 0x4000004000117882 */ /* 0x000fe20000000000 */
[----:B------:R-:W-:-:S07]  /*2580*/  UMOV UR19, 0x40000040 ;  /* 0x4000004000137882 */ /* 0x000fce0000000000 */
[----:B------:R-:W-:Y:S01]  /*2590*/  QGMMA.64x64x32.F32.E5M2.E5M2 R56, gdesc[UR16], R56 ;  /* 0x00e00000103879f3 */ /* 0x000fe20008703838 */
[----:B------:R-:W-:Y:S01]  /*25a0*/  UMOV UR16, UR13 ;  /* 0x0000000d00107c82 */ /* 0x000fe20008000000 */
[----:B------:R-:W-:Y:S02]  /*25b0*/  UMOV UR17, 0x40000040 ;  /* 0x4000004000117882 */ /* 0x000fe40000000000 */
[----:B------:R-:W-:Y:S01]  /*25c0*/  QGMMA.64x64x32.F32.E5M2.E5M2 R24, gdesc[UR16], R24 ;  /* 0x00e00000101879f3 */ /* 0x000fe20008703818 */
[----:B------:R-:W-:Y:S02]  /*25d0*/  UIADD3 UR16, UR8, 0x6, URZ ;  /* 0x0000000608107890 */ /* 0x000fe4000fffe03f */
[----:B------:R-:W-:Y:S02]  /*25e0*/  UIADD3 UR18, UR7, 0x6, URZ ;  /* 0x0000000607127890 */ /* 0x000fe4000fffe03f */
[----:B------:R-:W-:Y:S01]  /*25f0*/  UIADD3 UR8, UR8, 0x406, URZ ;  /* 0x0000040608087890 */ /* 0x000fe2000fffe03f */
[----:B------:R-:W-:Y:S01]  /*2600*/  UMOV UR17, 0x40000040 ;  /* 0x4000004000117882 */ /* 0x000fe20000000000 */
[----:B------:R-:W-:Y:S01]  /*2610*/  UMOV UR19, 0x40000040 ;  /* 0x4000004000137882 */ /* 0x000fe20000000000 */
[----:B------:R-:W-:-:S06]  /*2620*/  USEL UR7, URZ, 0x1, UP0 ;  /* 0x000000013f077887 */ /* 0x000fcc0008000000 */
[----:B------:R-:W-:Y:S01]  /*2630*/  ISETP.NE.AND P0, PT, RZ, UR7, PT ;  /* 0x00000007ff007c0c */ /* 0x000fe2000bf05270 */
[----:B------:R-:W-:Y:S01]  /*2640*/  QGMMA.64x64x32.F32.E5M2.E5M2 R56, gdesc[UR16], R56 ;  /* 0x00e00000103879f3 */ /* 0x000fe20008703838 */
[----:B------:R-:W-:Y:S01]  /*2650*/  UMOV UR16, UR8 ;  /* 0x0000000800107c82 */ /* 0x000fe20008000000 */
[----:B------:R-:W-:Y:S02]  /*2660*/  UMOV UR17, 0x40000040 ;  /* 0x4000004000117882 */ /* 0x000fe40000000000 */
[----:B------:R-:W-:Y:S03]  /*2670*/  QGMMA.64x64x32.F32.E5M2.E5M2 R24, gdesc[UR16], R24, gsb0 ;  /* 0x00e00000101879f3 */ /* 0x000fe60008003818 */
[----:B------:R-:W-:-:S05]  /*2680*/  WARPGROUP.DEPBAR.LE gsb0, 0x1 ;  /* 0x00008000000079c5 */ /* 0x000fca0000010100 */
[----:B------:R-:W-:Y:S05]  /*2690*/  @!P0 BRA `(.L_x_28) ;  /* 0x0000000400088947 */ /* 0x000fea0003800000 */
[----:B------:R-:W-:Y:S02]  /*26a0*/  WARPGROUP.DEPBAR.LE gsb0, 0x0 ;  /* 0x00008000000079c5 */ /* 0x000fe40000010000 */
[----:B------:R-:W-:-:S01]  /*26b0*/  FADD R147, R56, R147 ;  /* 0x0000009338937221 */ /* 0x000fc20000000000 */
[----:B------:R-:W-:Y:S01]  /*26c0*/  FADD R142, R57, R142 ;  /* 0x0000008e398e7221 */ /* 0x000fe20000000000 */
        /* <DEDUP_REMOVED lines=62> */
[----:B------:R-:W-:-:S06]  /*2ab0*/  UMOV UR6, URZ ;  /* 0x0000003f00067c82 */ /* 0x000fcc0008000000 */
.L_x_28:
[----:B------:R-:W-:Y:S05]  /*2ac0*/  @!P1 BRA `(.L_x_29) ;  /* 0x0000000000049947 */ /* 0x000fea0003800000 */
[----:B------:R-:W-:Y:S01]  /*2ad0*/  BPT.TRAP 0x1 ;  /* 0x000000040000795c */ /* 0x000fe20000300000 */
.L_x_29:
[----:B------:R-:W-:-:S13]  /*2ae0*/  ISETP.NE.AND P0, PT, R6, RZ, PT ;  /* 0x000000ff0600720c */ /* 0x000fda0003f05270 */
[----:B01----:R-:W-:-:S05]  /*2af0*/  @P0 LEA R14, R13, UR10, 0x3 ;  /* 0x0000000a0d0e0c11 */ /* 0x003fca000f8e18ff */
[----:B------:R-:W-:-:S05]  /*2b00*/  @P0 VIADD R14, R14, 0x28 ;  /* 0x000000280e0e0836 */ /* 0x000fca0000000000 */
[----:B------:R-:W-:-:S04]  /*2b10*/  @P0 PRMT R14, R5, 0x654, R14 ;  /* 0x00000654050e0816 */ /* 0x000fc8000000000e */
[----:B------:R0:W-:Y:S01]  /*2b20*/  @P0 SYNCS.ARRIVE.TRANS64.RED.A1T0 RZ, [R14+URZ], RZ ;  /* 0x000000ff0eff09a7 */ /* 0x0001e2000810043f */
[----:B------:R-:W-:-:S13]  /*2b30*/  ISETP.GT.U32.AND P0, PT, R4, 0x1, PT ;  /* 0x000000010400780c */ /* 0x000fda0003f04070 */
[----:B0-----:R-:W-:Y:S05]  /*2b40*/  @P0 BRA `(.L_x_30) ;  /* 0x0000000000040947 */ /* 0x001fea0003800000 */
[----:B------:R-:W-:Y:S01]  /*2b50*/  BPT.TRAP 0x1 ;  /* 0x000000040000795c */ /* 0x000fe20000300000 */
.L_x_30:
[----:B------:R-:W-:Y:S01]  /*2b60*/  UIADD3 UR12, UR12, 0x1, URZ ;  /* 0x000000010c0c7890 */ /* 0x000fe2000fffe03f */
[C---:B------:R-:W-:Y:S01]  /*2b70*/  ISETP.GT.AND P1, PT, R12.reuse, 0x1, PT ;  /* 0x000000010c00780c */ /* 0x040fe20003f24270 */
[----:B------:R-:W-:Y:S02]  /*2b80*/  VIADD R13, R13, 0x1 ;  /* 0x000000010d0d7836 */ /* 0x000fe40000000000 */
[----:B------:R-:W-:Y:S01]  /*2b90*/  UISETP.NE.AND UP0, UPT, UR12, 0x5, UPT ;  /* 0x000000050c00788c */ /* 0x000fe2000bf05270 */
[----:B------:R-:W-:Y:S02]  /*2ba0*/  VIADD R12, R12, 0xffffffff ;  /* 0xffffffff0c0c7836 */ /* 0x000fe40000000000 */
[C---:B------:R-:W-:Y:S01]  /*2bb0*/  ISETP.NE.AND P0, PT, R13.reuse, 0x5, PT ;  /* 0x000000050d00780c */ /* 0x040fe20003f05270 */
[----:B------:R-:W-:Y:S02]  /*2bc0*/  USEL UR8, URZ, 0x1, UP0 ;  /* 0x000000013f087887 */ /* 0x000fe40008000000 */
[----:B------:R-:W-:Y:S01]  /*2bd0*/  USEL UR12, UR12, URZ, UP0 ;  /* 0x0000003f0c0c7287 */ /* 0x000fe20008000000 */
[----:B------:R-:W-:-:S03]  /*2be0*/  SEL R13, R13, RZ, P0 ;  /* 0x000000ff0d0d7207 */ /* 0x000fc60000000000 */
[----:B------:R-:W-:Y:S01]  /*2bf0*/  LOP3.LUT R16, R16, UR8, RZ, 0x3c, !PT ;  /* 0x0000000810107c12 */ /* 0x000fe2000f8e3cff */
[----:B------:R-:W-:Y:S01]  /*2c00*/  UMOV UR8, 0x1 ;  /* 0x0000000100087882 */ /* 0x000fe20000000000 */
[----:B------:R-:W-:Y:S06]  /*2c10*/  @P1 BRA `(.L_x_31) ;  /* 0xfffffff400941947 */ /* 0x000fec000383ffff */
.L_x_23:
[----:B------:R-:W-:Y:S01]  /*2c20*/  UISETP.NE.AND UP0, UPT, UR6, URZ, UPT ;  /* 0x0000003f0600728c */ /* 0x000fe2000bf05270 */
[----:B01----:R-:W0:Y:S03]  /*2c30*/  LDC R12, c[0x0][0x28c] ;  /* 0x0000a300ff0c7b82 */ /* 0x003e260000000800 */
[----:B------:R-:W-:-:S06]  /*2c40*/  USEL UR6, URZ, 0x1, !UP0 ;  /* 0x000000013f067887 */ /* 0x000fcc000c000000 */
[----:B------:R-:W-:Y:S02]  /*2c50*/  ISETP.NE.AND P0, PT, RZ, UR6, PT ;  /* 0x00000006ff007c0c */ /* 0x000fe4000bf05270 */
[----:B0-----:R-:W-:-:S11]  /*2c60*/  ISETP.GE.AND P1, PT, R12, 0x1, PT ;  /* 0x000000010c00780c */ /* 0x001fd60003f26270 */
[----:B------:R-:W-:Y:S05]  /*2c70*/  @!P0 BRA `(.L_x_32) ;  /* 0x0000000400048947 */ /* 0x000fea0003800000 */
[----:B------:R-:W-:Y:S02]  /*2c80*/  WARPGROUP.DEPBAR.LE gsb0, 0x0 ;  /* 0x00008000000079c5 */ /* 0x000fe40000010000 */
[----:B------:R-:W-:Y:S01]  /*2c90*/  FADD R147, R56, R147 ;  /* 0x0000009338937221 */ /* 0x000fe20000000000 */
        /* <DEDUP_REMOVED lines=62> */
[----:B------:R-:W-:-:S07]  /*3080*/  FADD R20, R20, R55 ;  /* 0x0000003714147221 */ /* 0x000fce0000000000 */
.L_x_32:
[----:B------:R-:W-:Y:S02]  /*3090*/  WARPGROUP.DEPBAR.LE gsb0, 0x0 ;  /* 0x00008000000079c5 */ /* 0x000fe40000010000 */
[----:B------:R-:W-:Y:S05]  /*30a0*/  @!P1 BRA `(.L_x_33) ;  /* 0x0000000000549947 */ /* 0x000fea0003800000 */
[----:B------:R-:W-:-:S13]  /*30b0*/  ISETP.NE.AND P0, PT, R144, 0x3, PT ;  /* 0x000000039000780c */ /* 0x000fda0003f05270 */
[----:B------:R-:W-:Y:S05]  /*30c0*/  @!P0 BRA `(.L_x_34) ;  /* 0x0000000000048947 */ /* 0x000fea0003800000 */
[----:B------:R-:W-:Y:S01]  /*30d0*/  BPT.TRAP 0x1 ;  /* 0x000000040000795c */ /* 0x000fe20000300000 */
.L_x_34:
[----:B------:R-:W-:Y:S01]  /*30e0*/  ISETP.NE.AND P0, PT, R6, RZ, PT ;  /* 0x000000ff0600720c */ /* 0x000fe20003f05270 */
[----:B------:R-:W-:Y:S01]  /*30f0*/  BSSY B0, `(.L_x_35) ;  /* 0x000000e000007945 */ /* 0x000fe20003800000 */
[----:B------:R-:W-:-:S11]  /*3100*/  ISETP.GT.U32.AND P1, PT, R4, 0x1, PT ;  /* 0x000000010400780c */ /* 0x000fd60003f24070 */
[----:B------:R-:W-:Y:S05]  /*3110*/  @!P0 BRA `(.L_x_36) ;  /* 0x00000000002c8947 */ /* 0x000fea0003800000 */
[----:B------:R-:W-:-:S04]  /*3120*/  UISETP.LT.AND UP0, UPT, UR9, 0x1, UPT ;  /* 0x000000010900788c */ /* 0x000fc8000bf01270 */
[----:B------:R-:W-:-:S04]  /*3130*/  USEL UR8, UR9, 0x1, UP0 ;  /* 0x0000000109087887 */ /* 0x000fc80008000000 */
[----:B------:R-:W-:-:S04]  /*3140*/  UIADD3 UR8, UR5, UR9, -UR8 ;  /* 0x0000000905087290 */ /* 0x000fc8000fffe808 */
[----:B------:R-:W-:-:S04]  /*3150*/  UIMAD.WIDE.U32 UR6, UR8, -0x33333333, URZ ;  /* 0xcccccccd080678a5 */ /* 0x000fc8000f8e003f */
[----:B------:R-:W-:-:S04]  /*3160*/  USHF.R.U32.HI UR6, URZ, 0x2, UR7 ;  /* 0x000000023f067899 */ /* 0x000fc80008011607 */
[----:B------:R-:W-:-:S04]  /*3170*/  UIMAD UR8, UR6, -0x5, UR8 ;  /* 0xfffffffb060878a4 */ /* 0x000fc8000f8e0208 */
[----:B------:R-:W-:-:S04]  /*3180*/  ULEA UR8, UR8, UR10, 0x3 ;  /* 0x0000000a08087291 */ /* 0x000fc8000f8e183f */
[----:B------:R-:W-:-:S06]  /*3190*/  UIADD3 UR8, UR8, 0x28, URZ ;  /* 0x0000002808087890 */ /* 0x000fcc000fffe03f */
[----:B------:R-:W-:-:S05]  /*31a0*/  IMAD.U32 R12, RZ, RZ, UR8 ;  /* 0x00000008ff0c7e24 */ /* 0x000fca000f8e00ff */
[----:B------:R-:W-:-:S04]  /*31b0*/  PRMT R12, R5, 0x654, R12 ;  /* 0x00000654050c7816 */ /* 0x000fc8000000000c */
[----:B------:R0:W-:Y:S03]  /*31c0*/  SYNCS.ARRIVE.TRANS64.RED.A1T0 RZ, [R12+URZ], RZ ;  /* 0x000000ff0cff79a7 */ /* 0x0001e6000810043f */
.L_x_36:
[----:B------:R-:W-:Y:S05]  /*31d0*/  BSYNC B0 ;  /* 0x0000000000007941 */ /* 0x000fea0003800000 */
.L_x_35:
[----:B------:R-:W-:Y:S05]  /*31e0*/  @P1 BRA `(.L_x_33) ;  /* 0x0000000000041947 */ /* 0x000fea0003800000 */
[----:B------:R-:W-:Y:S01]  /*31f0*/  BPT.TRAP 0x1 ;  /* 0x000000040000795c */ /* 0x000fe20000300000 */
.L_x_33:
[----:B------:R-:W1:Y:S01]  /*3200*/  LDC R16, c[0x0][0x288] ;  /* 0x0000a200ff107b82 */ /* 0x000e620000000800 */
[----:B------:R-:W-:Y:S01]  /*3210*/  IMAD.SHL.U32 R33, R11, 0x40, RZ ;  /* 0x000000400b217824 */ /* 0x000fe200078e00ff */
[--C-:B0-----:R-:W-:Y:S01]  /*3220*/  SHF.R.U32.HI R12, RZ, 0x2, R0.reuse ;  /* 0x00000002ff0c7819 */ /* 0x101fe20000011600 */
[----:B------:R-:W-:Y:S01]  /*3230*/  UIADD3 UR5, UR9, UR5, URZ ;  /* 0x0000000509057290 */ /* 0x000fe2000fffe03f */
[----:B------:R-:W-:Y:S01]  /*3240*/  LOP3.LUT R14, R0, 0x60, RZ, 0xc0, !PT ;  /* 0x00000060000e7812 */ /* 0x000fe200078ec0ff */
[----:B------:R-:W-:Y:S01]  /*3250*/  IMAD.SHL.U32 R34, R10, 0x100, RZ ;  /* 0x000001000a227824 */ /* 0x000fe200078e00ff */
[----:B------:R-:W-:Y:S01]  /*3260*/  SHF.R.U32.HI R15, RZ, 0x7, R0 ;  /* 0x00000007ff0f7819 */ /* 0x000fe20000011600 */
[----:B------:R-:W-:Y:S01]  /*3270*/  UISETP.GT.U32.AND UP0, UPT, UR5, 0x4, UPT ;  /* 0x000000040500788c */ /* 0x000fe2000bf04070 */
[----:B------:R-:W-:Y:S01]  /*3280*/  LOP3.LUT R13, R12, 0x7, RZ, 0xc0, !PT ;  /* 0x000000070c0d7812 */ /* 0x000fe200078ec0ff */
[C---:B------:R-:W-:Y:S01]  /*3290*/  IMAD.SHL.U32 R26, R0.reuse, 0x2, RZ ;  /* 0x00000002001a7824 */ /* 0x040fe200078e00ff */
[----:B------:R-:W-:Y:S01]  /*32a0*/  SHF.R.U32.HI R14, RZ, 0x1, R14 ;  /* 0x00000001ff0e7819 */ /* 0x000fe2000001160e */
[----:B------:R-:W-:Y:S01]  /*32b0*/  ULDC UR12, c[0x0][0x284] ;  /* 0x0000a100000c7ab9 */ /* 0x000fe20000000800 */
[----:B------:R-:W-:Y:S01]  /*32c0*/  LOP3.LUT R12, R15, 0x1, RZ, 0xc0, !PT ;  /* 0x000000010f0c7812 */ /* 0x000fe200078ec0ff */
[----:B------:R-:W-:Y:S01]  /*32d0*/  UISETP.LT.U32.AND UP0, UPT, UR9, 0x5, UP0 ;  /* 0x000000050900788c */ /* 0x000fe20008701070 */
[----:B------:R-:W-:Y:S01]  /*32e0*/  IADD3 R17, RZ, -R14, -R13 ;  /* 0x8000000eff117210 */ /* 0x000fe20007ffe80d */
[----:B------:R-:W-:Y:S01]  /*32f0*/  UISETP.GE.U32.AND UP1, UPT, UR9, 0x5, UPT ;  /* 0x000000050900788c */ /* 0x000fe2000bf26070 */
[----:B------:R-:W-:Y:S01]  /*3300*/  LOP3.LUT R15, R0, 0x3, RZ, 0xc0, !PT ;  /* 0x00000003000f7812 */ /* 0x000fe200078ec0ff */
[C---:B------:R-:W-:Y:S01]  /*3310*/  IMAD.SHL.U32 R24, R12.reuse, 0x40, RZ ;  /* 0x000000400c187824 */ /* 0x040fe200078e00ff */
[----:B------:R-:W-:Y:S01]  /*3320*/  SHF.R.S32.HI R29, RZ, 0x1f, R7 ;  /* 0x0000001fff1d7819 */ /* 0x000fe20000011407 */
[----:B------:R-:W-:Y:S01]  /*3330*/  UIMAD.WIDE.U32 UR6, UR5, -0x33333333, URZ ;  /* 0xcccccccd050678a5 */ /* 0x000fe2000f8e003f */
[C---:B------:R-:W-:Y:S01]  /*3340*/  LOP3.LUT R26, R33.reuse, 0x6, R26, 0xf8, !PT ;  /* 0x00000006211a7812 */ /* 0x040fe200078ef81a */
[----:B------:R-:W-:Y:S01]  /*3350*/  USEL UR8, URZ, 0x1, !UP0 ;  /* 0x000000013f087887 */ /* 0x000fe2000c000000 */
[----:B------:R-:W-:Y:S01]  /*3360*/  IMAD R17, R12, -0x40, R17 ;  /* 0xffffffc00c117824 */ /* 0x000fe200078e0211 */
[----:B------:R-:W-:Y:S01]  /*3370*/  ULDC.64 UR10, c[0x0][0x5d0] ;  /* 0x00017400000a7ab9 */ /* 0x000fe20000000a00 */
[----:B-1----:R-:W-:Y:S01]  /*3380*/  ISETP.GE.AND P0, PT, R33, R16, PT ;  /* 0x000000102100720c */ /* 0x002fe20003f06270 */
[----:B------:R-:W-:Y:S01]  /*3390*/  IMAD R12, R15, -0x2, R16 ;  /* 0xfffffffe0f0c7824 */ /* 0x000fe200078e0210 */
[----:B------:R-:W-:Y:S01]  /*33a0*/  SHF.R.S32.HI R27, RZ, 0x1f, R26 ;  /* 0x0000001fff1b7819 */ /* 0x000fe2000001141a */
[----:B------:R-:W-:Y:S01]  /*33b0*/  IMAD R16, R29, UR10, RZ ;  /* 0x0000000a1d107c24 */ /* 0x000fe2000f8e02ff */
[----:B------:R-:W-:Y:S01]  /*33c0*/  ISETP.GE.OR P0, PT, R34, UR12, P0 ;  /* 0x0000000c22007c0c */ /* 0x000fe20008706670 */
[----:B------:R-:W-:Y:S01]  /*33d0*/  USHF.R.U32.HI UR6, URZ, 0x2, UR7 ;  /* 0x000000023f067899 */ /* 0x000fe20008011607 */
[----:B------:R-:W-:Y:S01]  /*33e0*/  LOP3.LUT R35, R24, 0x40, R13, 0xe2, !PT ;  /* 0x0000004018237812 */ /* 0x000fe200078ee20d */
[----:B------:R-:W-:Y:S01]  /*33f0*/  ULOP3.LUT UR4, UR4, UR8, URZ, 0x3c, !UPT ;  /* 0x0000000804047292 */ /* 0x000fe2000f8e3c3f */
[----:B------:R-:W-:Y:S01]  /*3400*/  IMAD.WIDE R24, R10, 0x100, RZ ;  /* 0x000001000a187825 */ /* 0x000fe200078e02ff */
[----:B------:R-:W-:Y:S01]  /*3410*/  UIMAD UR5, UR6, -0x5, UR5 ;  /* 0xfffffffb060578a4 */ /* 0x000fe2000f8e0205 */
[----:B------:R-:W-:Y:S01]  /*3420*/  IADD3 R34, -R34, UR12, R17 ;  /* 0x0000000c22227c10 */ /* 0x000fe2000fffe111 */
[----:B------:R-:W-:Y:S01]  /*3430*/  @UP1 ULOP3.LUT UR4, UR4, 0x1, UR6, 0x78, !UPT ;  /* 0x0000000104041892 */ /* 0x000fe2000f8e7806 */
[C---:B------:R-:W-:Y:S01]  /*3440*/  IMAD R13, R7.reuse, UR11, R16 ;  /* 0x0000000b070d7c24 */ /* 0x040fe2000f8e0210 */
[----:B------:R-:W-:Y:S01]  /*3450*/  LOP3.LUT R35, R24, R35, R14, 0xfe, !PT ;  /* 0x0000002318237212 */ /* 0x000fe200078efe0e */
[----:B------:R-:W-:-:S04]  /*3460*/  IMAD.WIDE.U32 R10, R7, UR10, R26 ;  /* 0x0000000a070a7c25 */ /* 0x000fc8000f8e001a */
[----:B------:R-:W-:Y:S02]  /*3470*/  IMAD.IADD R11, R11, 0x1, R13 ;  /* 0x000000010b0b7824 */ /* 0x000fe400078e020d */
[----:B------:R-:W-:Y:S02]  /*3480*/  IMAD.IADD R33, R12, 0x1, -R33 ;  /* 0x000000010c217824 */ /* 0x000fe400078e0a21 */
[----:B------:R-:W-:Y:S01]  /*3490*/  IMAD.MOV.U32 R32, RZ, RZ, -0x1 ;  /* 0xffffffffff207424 */ /* 0x000fe200078e00ff */
[----:B------:R-:W-:Y:S06]  /*34a0*/  @P0 BRA `(.L_x_37) ;  /* 0x0000004800040947 */ /* 0x000fec0003800000 */
[----:B------:R-:W0:Y:S01]  /*34b0*/  LDC.64 R30, c[0x0][0x5c8] ;  /* 0x00017200ff1e7b82 */ /* 0x000e220000000a00 */
[----:B------:R-:W-:Y:S01]  /*34c0*/  ULDC.64 UR6, c[0x0][0x5c0] ;  /* 0x0001700000067ab9 */ /* 0x000fe20000000a00 */
[----:B------:R-:W-:Y:S01]  /*34d0*/  BSSY B0, `(.L_x_37) ;  /* 0x000047e000007945 */ /* 0x000fe20003800000 */
[-C--:B0-----:R-:W-:Y:S02]  /*34e0*/  IMAD R12, R25, R30.reuse, RZ ;  /* 0x0000001e190c7224 */ /* 0x081fe400078e02ff */
[----:B------:R-:W-:-:S04]  /*34f0*/  IMAD.WIDE.U32 R10, R35, R30, R10 ;  /* 0x0000001e230a7225 */ /* 0x000fc800078e000a */
[----:B------:R-:W-:Y:S01]  /*3500*/  IMAD R15, R35, R31, R12 ;  /* 0x0000001f230f7224 */ /* 0x000fe200078e020c */
[----:B------:R-:W-:Y:S01]  /*3510*/  IADD3 R16, P4, R10, UR6, RZ ;  /* 0x000000060a107c10 */ /* 0x000fe2000ff9e0ff */
[C---:B------:R-:W-:Y:S01]  /*3520*/  IMAD.SHL.U32 R13, R30.reuse, 0x80, RZ ;  /* 0x000000801e0d7824 */ /* 0x040fe200078e00ff */
[C---:B------:R-:W-:Y:S01]  /*3530*/  LEA R28, P2, R30.reuse, R10, 0x3 ;  /* 0x0000000a1e1c7211 */ /* 0x040fe200078418ff */
[----:B------:R-:W-:Y:S01]  /*3540*/  IMAD.IADD R36, R11, 0x1, R15 ;  /* 0x000000010b247824 */ /* 0x000fe200078e020f */
[----:B------:R-:W-:Y:S02]  /*3550*/  SHF.L.U64.HI R11, R30, 0x7, R31 ;  /* 0x000000071e0b7819 */ /* 0x000fe4000001021f */
[----:B------:R-:W-:Y:S02]  /*3560*/  IADD3 R12, P1, P0, R10, UR6, R13 ;  /* 0x000000060a0c7c10 */ /* 0x000fe4000f83e00d */
[----:B------:R-:W-:Y:S02]  /*3570*/  IADD3.X R17, R36, UR7, RZ, P4, !PT ;  /* 0x0000000724117c10 */ /* 0x000fe4000a7fe4ff */
[----:B---3-5:R-:W-:-:S02]  /*3580*/  FSETP.NEU.AND P4, PT, R9, RZ, PT ;  /* 0x000000ff0900720b */ /* 0x028fc40003f8d000 */
[----:B------:R-:W-:Y:S02]  /*3590*/  LEA.HI.X R30, R30, R36, R31, 0x3, P2 ;  /* 0x000000241e1e7211 */ /* 0x000fe400010f1c1f */
[C---:B------:R-:W-:Y:S02]  /*35a0*/  IADD3 R14, P2, R28.reuse, UR6, RZ ;  /* 0x000000061c0e7c10 */ /* 0x040fe4000ff5e0ff */
[----:B------:R-:W-:Y:S02]  /*35b0*/  IADD3 R10, P5, P6, R28, UR6, R13 ;  /* 0x000000061c0a7c10 */ /* 0x000fe4000febe00d */
[--C-:B------:R-:W-:Y:S02]  /*35c0*/  IADD3.X R13, R36, UR7, R11.reuse, P1, P0 ;  /* 0x00000007240d7c10 */ /* 0x100fe40008fe040b */
[C---:B------:R-:W-:Y:S02]  /*35d0*/  IADD3.X R15, R30.reuse, UR7, RZ, P2, !PT ;  /* 0x000000071e0f7c10 */ /* 0x040fe400097fe4ff */
[----:B------:R-:W-:Y:S01]  /*35e0*/  IADD3.X R11, R30, UR7, R11, P5, P6 ;  /* 0x000000071e0b7c10 */ /* 0x000fe2000afec40b */
[----:B------:R-:W-:Y:S06]  /*35f0*/  @!P4 BRA `(.L_x_38) ;  /* 0x00000034009cc947 */ /* 0x000fec0003800000 */
[----:B------:R-:W-:Y:S01]  /*3600*/  ULDC.64 UR6, c[0x0][0x5b8] ;  /* 0x00016e0000067ab9 */ /* 0x000fe20000000a00 */
[----:B------:R-:W-:Y:S01]  /*3610*/  ISETP.GE.AND P0, PT, R34, 0x1, PT ;  /* 0x000000012200780c */ /* 0x000fe20003f06270 */
[----:B------:R-:W-:Y:S01]  /*3620*/  IMAD R28, R29, UR6, RZ ;  /* 0x000000061d1c7c24 */ /* 0x000fe2000f8e02ff */
[----:B------:R-:W-:Y:S01]  /*3630*/  ULDC.64 UR10, c[0x0][0x5a8] ;  /* 0x00016a00000a7ab9 */ /* 0x000fe20000000a00 */
[----:B------:R-:W-:Y:S01]  /*3640*/  IMAD.WIDE.U32 R26, R7, UR6, R26 ;  /* 0x00000006071a7c25 */ /* 0x000fe2000f8e001a */
[----:B------:R-:W-:Y:S01]  /*3650*/  ISETP.LT.OR P4, PT, R33, 0x1, !P0 ;  /* 0x000000012100780c */ /* 0x000fe20004781670 */
[----:B------:R-:W-:Y:S02]  /*3660*/  BSSY B1, `(.L_x_39) ;  /* 0x000000c000017945 */ /* 0x000fe40003800000 */
[----:B------:R-:W-:Y:S01]  /*3670*/  IMAD R7, R7, UR7, R28 ;  /* 0x0000000707077c24 */ /* 0x000fe2000f8e021c */
[----:B------:R-:W-:Y:S02]  /*3680*/  ULDC.64 UR6, c[0x0][0x5b0] ;  /* 0x00016c0000067ab9 */ /* 0x000fe40000000a00 */
[----:B------:R-:W-:-:S02]  /*3690*/  IMAD R30, R25, UR6, RZ ;  /* 0x00000006191e7c24 */ /* 0x000fc4000f8e02ff */
[----:B------:R-:W-:Y:S02]  /*36a0*/  IMAD.IADD R27, R27, 0x1, R7 ;  /* 0x000000011b1b7824 */ /* 0x000fe400078e0207 */
[C---:B------:R-:W-:Y:S02]  /*36b0*/  IMAD R7, R35.reuse, UR7, R30 ;  /* 0x0000000723077c24 */ /* 0x040fe4000f8e021e */
[----:B------:R-:W-:-:S03]  /*36c0*/  IMAD.WIDE.U32 R28, R35, UR6, R26 ;  /* 0x00000006231c7c25 */ /* 0x000fc6000f8e001a */
[----:B------:R-:W-:-:S04]  /*36d0*/  IADD3 R28, P1, R28, UR10, RZ ;  /* 0x0000000a1c1c7c10 */ /* 0x000fc8000ff3e0ff */
[--C-:B------:R-:W-:Y:S02]  /*36e0*/  IADD3.X R29, R29, UR11, R7.reuse, P1, !PT ;  /* 0x0000000b1d1d7c10 */ /* 0x100fe40008ffe407 */
[----:B------:R-:W-:Y:S01]  /*36f0*/  PRMT R7, RZ, 0x7610, R7 ;  /* 0x00007610ff077816 */ /* 0x000fe20000000007 */
[----:B------:R-:W-:Y:S06]  /*3700*/  @P4 BRA `(.L_x_40) ;  /* 0x0000000000044947 */ /* 0x000fec0003800000 */
[----:B------:R0:W5:Y:S02]  /*3710*/  LDG.E.U8 R7, desc[UR20][R28.64] ;  /* 0x000000141c077981 */ /* 0x000164000c1e1100 */
.L_x_40:
[----:B------:R-:W-:Y:S05]  /*3720*/  BSYNC B1 ;  /* 0x0000000000017941 */ /* 0x000fea0003800000 */
.L_x_39:
[----:B-----5:R-:W-:Y:S01]  /*3730*/  LOP3.LUT R7, R7, 0xff, RZ, 0xc0, !PT ;  /* 0x000000ff07077812 */ /* 0x020fe200078ec0ff */
[----:B------:R-:W-:Y:S01]  /*3740*/  BSSY B1, `(.L_x_41) ;  /* 0x000000b000017945 */ /* 0x000fe20003800000 */
[----:B------:R-:W-:Y:S02]  /*3750*/  ISETP.LT.OR P2, PT, R33, 0x2, !P0 ;  /* 0x000000022100780c */ /* 0x000fe40004741670 */
[----:B------:R-:W-:-:S05]  /*3760*/  F2FP.F16.E5M2.UNPACK_B R7, R7 ;  /* 0x00000007ff07723e */ /* 0x000fca00020004ff */
[----:B------:R-:W-:Y:S01]  /*3770*/  HADD2.F32 R30, -RZ, R7.H0_H0 ;  /* 0x20000007ff1e7230 */ /* 0x000fe20000004100 */
[----:B------:R-:W-:-:S04]  /*3780*/  PRMT R7, RZ, 0x7610, R7 ;  /* 0x00007610ff077816 */ /* 0x000fc80000000007 */
[----:B------:R-:W-:-:S04]  /*3790*/  FMUL R30, R30, R9 ;  /* 0x000000091e1e7220 */ /* 0x000fc80000400000 */
[----:B--2---:R-:W-:-:S05]  /*37a0*/  FFMA R30, R147, R8, R30 ;  /* 0x00000008931e7223 */ /* 0x004fca000000001e */
[----:B------:R-:W-:-:S05]  /*37b0*/  F2FP.SATFINITE.E5M2.F32.PACK_AB_MERGE_C R31, RZ, R30, RZ ;  /* 0x0000001eff1f723e */ /* 0x000fca00048060ff */
[----:B------:R1:W-:Y:S01]  /*37c0*/  @!P4 STG.E.U8 desc[UR20][R16.64], R31 ;  /* 0x0000001f1000c986 */ /* 0x0003e2000c101114 */
[----:B------:R-:W-:Y:S05]  /*37d0*/  @P2 BRA `(.L_x_42) ;  /* 0x0000000000042947 */ /* 0x000fea0003800000 */
[----:B------:R2:W5:Y:S02]  /*37e0*/  LDG.E.U8 R7, desc[UR20][R28.64+0x1] ;  /* 0x000001141c077981 */ /* 0x000564000c1e1100 */
.L_x_42:
[----:B------:R-:W-:Y:S05]  /*37f0*/  BSYNC B1 ;  /* 0x0000000000017941 */ /* 0x000fea0003800000 */
.L_x_41:
[----:B-----5:R-:W-:Y:S01]  /*3800*/  LOP3.LUT R7, R7, 0xff, RZ, 0xc0, !PT ;  /* 0x000000ff07077812 */ /* 0x020fe200078ec0ff */
[----:B------:R-:W-:Y:S01]  /*3810*/  BSSY B1, `(.L_x_43) ;  /* 0x0000013000017945 */ /* 0x000fe20003800000 */
[----:B------:R-:W-:Y:S02]  /*3820*/  IADD3 R37, P1, R35, 0x8, RZ ;  /* 0x0000000823257810 */ /* 0x000fe40007f3e0ff */
[----:B------:R-:W-:-:S03]  /*3830*/  F2FP.F16.E5M2.UNPACK_B R7, R7 ;  /* 0x00000007ff07723e */ /* 0x000fc600020004ff */
[----:B-1----:R-:W-:Y:S01]  /*3840*/  IMAD.X R31, RZ, RZ, R25, P1 ;  /* 0x000000ffff1f7224 */ /* 0x002fe200008e0619 */
[----:B------:R-:W-:Y:S01]  /*3850*/  ISETP.GE.AND P1, PT, R34, 0x9, PT ;  /* 0x000000092200780c */ /* 0x000fe20003f26270 */
[----:B------:R-:W-:Y:S02]  /*3860*/  HADD2.F32 R30, -RZ, R7.H0_H0 ;  /* 0x20000007ff1e7230 */ /* 0x000fe40000004100 */
[----:B------:R-:W-:Y:S01]  /*3870*/  IMAD R36, R31, UR6, RZ ;  /* 0x000000061f247c24 */ /* 0x000fe2000f8e02ff */
[----:B------:R-:W-:Y:S02]  /*3880*/  ISETP.LT.OR P5, PT, R33, 0x1, !P1 ;  /* 0x000000012100780c */ /* 0x000fe40004fa1670 */
[----:B------:R-:W-:Y:S01]  /*3890*/  FMUL R7, R30, R9 ;  /* 0x000000091e077220 */ /* 0x000fe20000400000 */
[----:B------:R-:W-:-:S04]  /*38a0*/  IMAD.WIDE.U32 R30, R37, UR6, R26 ;  /* 0x00000006251e7c25 */ /* 0x000fc8000f8e001a */
[----:B------:R-:W-:Y:S01]  /*38b0*/  FFMA R7, R142, R8, R7 ;  /* 0x000000088e077223 */ /* 0x000fe20000000007 */
[----:B------:R-:W-:Y:S01]  /*38c0*/  IMAD R37, R37, UR7, R36 ;  /* 0x0000000725257c24 */ /* 0x000fe2000f8e0224 */
[----:B------:R-:W-:-:S03]  /*38d0*/  IADD3 R30, P4, R30, UR10, RZ ;  /* 0x0000000a1e1e7c10 */ /* 0x000fc6000ff9e0ff */
[----:B------:R-:W-:Y:S02]  /*38e0*/  F2FP.SATFINITE.E5M2.F32.PACK_AB_MERGE_C R39, RZ, R7, RZ ;  /* 0x00000007ff27723e */ /* 0x000fe400048060ff */
[----:B------:R-:W-:Y:S02]  /*38f0*/  IADD3.X R31, R31, UR11, R37, P4, !PT ;  /* 0x0000000b1f1f7c10 */ /* 0x000fe4000a7fe425 */
[----:B------:R-:W-:Y:S01]  /*3900*/  PRMT R7, RZ, 0x7610, R7 ;  /* 0x00007610ff077816 */ /* 0x000fe20000000007 */
[----:B------:R1:W-:Y:S01]  /*3910*/  @!P2 STG.E.U8 desc[UR20][R16.64+0x1], R39 ;  /* 0x000001271000a986 */ /* 0x0003e2000c101114 */
[----:B------:R-:W-:Y:S05]  /*3920*/  @P5 BRA `(.L_x_44) ;  /* 0x0000000000045947 */ /* 0x000fea0003800000 */
[----:B------:R3:W5:Y:S02]  /*3930*/  LDG.E.U8 R7, desc[UR20][R30.64] ;  /* 0x000000141e077981 */ /* 0x000764000c1e1100 */
.L_x_44:
[----:B------:R-:W-:Y:S05]  /*3940*/  BSYNC B1 ;  /* 0x0000000000017941 */ /* 0x000fea0003800000 */
.L_x_43:
[----:B-----5:R-:W-:Y:S01]  /*3950*/  LOP3.LUT R7, R7, 0xff, RZ, 0xc0, !PT ;  /* 0x000000ff07077812 */ /* 0x020fe200078ec0ff */
[----:B------:R-:W-:Y:S01]  /*3960*/  BSSY B1, `(.L_x_45) ;  /* 0x000000b000017945 */ /* 0x000fe20003800000 */
[----:B------:R-:W-:Y:S02]  /*3970*/  ISETP.LT.OR P2, PT, R33, 0x2, !P1 ;  /* 0x000000022100780c */ /* 0x000fe40004f41670 */
[----:B------:R-:W-:-:S05]  /*3980*/  F2FP.F16.E5M2.UNPACK_B R7, R7 ;  /* 0x00000007ff07723e */ /* 0x000fca00020004ff */
[----:B------:R-:W-:Y:S01]  /*3990*/  HADD2.F32 R36, -RZ, R7.H0_H0 ;  /* 0x20000007ff247230 */ /* 0x000fe20000004100 */
[----:B------:R-:W-:-:S04]  /*39a0*/  PRMT R7, RZ, 0x7610, R7 ;  /* 0x00007610ff077816 */ /* 0x000fc80000000007 */
[----:B------:R-:W-:-:S04]  /*39b0*/  FMUL R36, R36, R9 ;  /* 0x0000000924247220 */ /* 0x000fc80000400000 */
[----:B------:R-:W-:-:S05]  /*39c0*/  FFMA R36, R145, R8, R36 ;  /* 0x0000000891247223 */ /* 0x000fca0000000024 */
[----:B------:R-:W-:-:S05]  /*39d0*/  F2FP.SATFINITE.E5M2.F32.PACK_AB_MERGE_C R37, RZ, R36, RZ ;  /* 0x00000024ff25723e */ /* 0x000fca00048060ff */
[----:B------:R4:W-:Y:S01]  /*39e0*/  @!P5 STG.E.U8 desc[UR20][R14.64], R37 ;  /* 0x000000250e00d986 */ /* 0x0009e2000c101114 */
[----:B------:R-:W-:Y:S05]  /*39f0*/  @P2 BRA `(.L_x_46) ;  /* 0x0000000000042947 */ /* 0x000fea0003800000 */
[----:B------:R0:W5:Y:S02]  /*3a00*/  LDG.E.U8 R7, desc[UR20][R30.64+0x1] ;  /* 0x000001141e077981 */ /* 0x000164000c1e1100 */
.L_x_46:
[----:B------:R-:W-:Y:S05]  /*3a10*/  BSYNC B1 ;  /* 0x0000000000017941 */ /* 0x000fea0003800000 */
.L_x_45:
[----:B-----5:R-:W-:Y:S01]  /*3a20*/  LOP3.LUT R7, R7, 0xff, RZ, 0xc0, !PT ;  /* 0x000000ff07077812 */ /* 0x020fe200078ec0ff */
[----:B------:R-:W-:Y:S01]  /*3a30*/  BSSY B1, `(.L_x_47) ;  /* 0x000000b000017945 */ /* 0x000fe20003800000 */
[----:B------:R-:W-:Y:S02]  /*3a40*/  ISETP.LT.OR P4, PT, R33, 0x9, !P0 ;  /* 0x000000092100780c */ /* 0x000fe40004781670 */
[----:B------:R-:W-:-:S05]  /*3a50*/  F2FP.F16.E5M2.UNPACK_B R7, R7 ;  /* 0x00000007ff07723e */ /* 0x000fca00020004ff */
[----:B------:R-:W-:-:S05]  /*3a60*/  HADD2.F32 R36, -RZ, R7.H0_H0 ;  /* 0x20000007ff247230 */ /* 0x000fca0000004100 */
[----:B------:R-:W-:-:S04]  /*3a70*/  FMUL R7, R36, R9 ;  /* 0x0000000924077220 */ /* 0x000fc80000400000 */
[----:B------:R-:W-:-:S05]  /*3a80*/  FFMA R7, R140, R8, R7 ;  /* 0x000000088c077223 */ /* 0x000fca0000000007 */
[----:B----4-:R-:W-:Y:S02]  /*3a90*/  F2FP.SATFINITE.E5M2.F32.PACK_AB_MERGE_C R37, RZ, R7, RZ ;  /* 0x00000007ff25723e */ /* 0x010fe400048060ff */
[----:B------:R-:W-:-:S03]  /*3aa0*/  PRMT R7, RZ, 0x7610, R7 ;  /* 0x00007610ff077816 */ /* 0x000fc60000000007 */
[----:B------:R4:W-:Y:S01]  /*3ab0*/  @!P2 STG.E.U8 desc[UR20][R14.64+0x1], R37 ;  /* 0x000001250e00a986 */ /* 0x0009e2000c101114 */
[----:B------:R-:W-:Y:S05]  /*3ac0*/  @P4 BRA `(.L_x_48) ;  /* 0x0000000000044947 */ /* 0x000fea0003800000 */
[----:B------:R0:W5:Y:S02]  /*3ad0*/  LDG.E.U8 R7, desc[UR20][R28.64+0x8] ;  /* 0x000008141c077981 */ /* 0x000164000c1e1100 */
.L_x_48:
[----:B------:R-:W-:Y:S05]  /*3ae0*/  BSYNC B1 ;  /* 0x0000000000017941 */ /* 0x000fea0003800000 */
.L_x_47:
        /* <DEDUP_REMOVED lines=8> */
[----:B----4-:R-:W-:-:S05]  /*3b70*/  F2FP.SATFINITE.E5M2.F32.PACK_AB_MERGE_C R37, RZ, R36, RZ ;  /* 0x00000024ff25723e */ /* 0x010fca00048060ff */
[----:B------:R4:W-:Y:S01]  /*3b80*/  @!P4 STG.E.U8 desc[UR20][R16.64+0x8], R37 ;  /* 0x000008251000c986 */ /* 0x0009e2000c101114 */
[----:B------:R-:W-:Y:S05]  /*3b90*/  @P2 BRA `(.L_x_50) ;  /* 0x0000000000042947 */ /* 0x000fea0003800000 */
[----:B------:R0:W5:Y:S02]  /*3ba0*/  LDG.E.U8 R7, desc[UR20][R28.64+0x9] ;  /* 0x000009141c077981 */ /* 0x000164000c1e1100 */
.L_x_50:
[----:B------:R-:W-:Y:S05]  /*3bb0*/  BSYNC B1 ;  /* 0x0000000000017941 */ /* 0x000fea0003800000 */
.L_x_49:
        /* <DEDUP_REMOVED lines=12> */
.L_x_52:
[----:B------:R-:W-:Y:S05]  /*3c80*/  BSYNC B1 ;  /* 0x0000000000017941 */ /* 0x000fea0003800000 */
.L_x_51:
        /* <DEDUP_REMOVED lines=12> */
.L_x_54:
[----:B------:R-:W-:Y:S05]  /*3d50*/  BSYNC B1 ;  /* 0x0000000000017941 */ /* 0x000fea0003800000 */
.L_x_53:
        /* <DEDUP_REMOVED lines=12> */
.L_x_56:
[----:B------:R-:W-:Y:S05]  /*3e20*/  BSYNC B1 ;  /* 0x0000000000017941 */ /* 0x000fea0003800000 */
.L_x_55:
        /* <DEDUP_REMOVED lines=12> */
.L_x_58:
[----:B------:R-:W-:Y:S05]  /*3ef0*/  BSYNC B1 ;  /* 0x0000000000017941 */ /* 0x000fea0003800000 */
.L_x_57:
        /* <DEDUP_REMOVED lines=12> */
.L_x_60:
[----:B------:R-:W-:Y:S05]  /*3fc0*/  BSYNC B1 ;  /* 0x0000000000017941 */ /* 0x000fea0003800000 */
.L_x_59:
        /* <DEDUP_REMOVED lines=12> */
.L_x_62:
[----:B------:R-:W-:Y:S05]  /*4090*/  BSYNC B1 ;  /* 0x0000000000017941 */ /* 0x000fea0003800000 */
.L_x_61:
        /* <DEDUP_REMOVED lines=12> */
.L_x_64:
[----:B------:R-:W-:Y:S05]  /*4160*/  BSYNC B1 ;  /* 0x0000000000017941 */ /* 0x000fea0003800000 */
.L_x_63:
        /* <DEDUP_REMOVED lines=12> */
.L_x_66:
[----:B------:R-:W-:Y:S05]  /*4230*/  BSYNC B1 ;  /* 0x0000000000017941 */ /* 0x000fea0003800000 */
.L_x_65:
        /* <DEDUP_REMOVED lines=12> */
.L_x_68:
[----:B------:R-:W-:Y:S05]  /*4300*/  BSYNC B1 ;  /* 0x0000000000017941 */ /* 0x000fea0003800000 */
.L_x_67:
        /* <DEDUP_REMOVED lines=12> */
.L_x_70:
[----:B------:R-:W-:Y:S05]  /*43d0*/  BSYNC B1 ;  /* 0x0000000000017941 */ /* 0x000fea0003800000 */
.L_x_69:
        /* <DEDUP_REMOVED lines=12> */
.L_x_72:
[----:B------:R-:W-:Y:S05]  /*44a0*/  BSYNC B1 ;  /* 0x0000000000017941 */ /* 0x000fea0003800000 */
.L_x_71:
        /* <DEDUP_REMOVED lines=12> */
.L_x_74:
[----:B------:R-:W-:Y:S05]  /*4570*/  BSYNC B1 ;  /* 0x0000000000017941 */ /* 0x000fea0003800000 */
.L_x_73:
        /* <DEDUP_REMOVED lines=12> */
.L_x_76:
[----:B------:R-:W-:Y:S05]  /*4640*/  BSYNC B1 ;  /* 0x0000000000017941 */ /* 0x000fea0003800000 */
.L_x_75:
        /* <DEDUP_REMOVED lines=12> */
.L_x_78:
[----:B------:R-:W-:Y:S05]  /*4710*/  BSYNC B1 ;  /* 0x0000000000017941 */ /* 0x000fea0003800000 */
.L_x_77:
        /* <DEDUP_REMOVED lines=12> */
.L_x_80:
[----:B------:R-:W-:Y:S05]  /*47e0*/  BSYNC B1 ;  /* 0x0000000000017941 */ /* 0x000fea0003800000 */
.L_x_79:
        /* <DEDUP_REMOVED lines=12> */
.L_x_82:
[----:B------:R-:W-:Y:S05]  /*48b0*/  BSYNC B1 ;  /* 0x0000000000017941 */ /* 0x000fea0003800000 */
.L_x_81:
        /* <DEDUP_REMOVED lines=12> */
.L_x_84:
[----:B------:R-:W-:Y:S05]  /*4980*/  BSYNC B1 ;  /* 0x0000000000017941 */ /* 0x000fea0003800000 */
.L_x_83:
        /* <DEDUP_REMOVED lines=12> */
.L_x_86:
[----:B------:R-:W-:Y:S05]  /*4a50*/  BSYNC B1 ;  /* 0x0000000000017941 */ /* 0x000fea0003800000 */
.L_x_85:
        /* <DEDUP_REMOVED lines=12> */
.L_x_88:
[----:B------:R-:W-:Y:S05]  /*4b20*/  BSYNC B1 ;  /* 0x0000000000017941 */ /* 0x000fea0003800000 */
.L_x_87:
        /* <DEDUP_REMOVED lines=12> */
.L_x_90:
[----:B------:R-:W-:Y:S05]  /*4bf0*/  BSYNC B1 ;  /* 0x0000000000017941 */ /* 0x000fea0003800000 */
.L_x_89:
        /* <DEDUP_REMOVED lines=12> */
.L_x_92:
[----:B------:R-:W-:Y:S05]  /*4cc0*/  BSYNC B1 ;  /* 0x0000000000017941 */ /* 0x000fea0003800000 */
.L_x_91:
        /* <DEDUP_REMOVED lines=12> */
.L_x_94:
[----:B------:R-:W-:Y:S05]  /*4d90*/  BSYNC B1 ;  /* 0x0000000000017941 */ /* 0x000fea0003800000 */
.L_x_93:
        /* <DEDUP_REMOVED lines=12> */
.L_x_96:
[----:B------:R-:W-:Y:S05]  /*4e60*/  BSYNC B1 ;  /* 0x0000000000017941 */ /* 0x000fea0003800000 */
.L_x_95:
        /* <DEDUP_REMOVED lines=12> */
.L_x_98:
[----:B------:R-:W-:Y:S05]  /*4f30*/  BSYNC B1 ;  /* 0x0000000000017941 */ /* 0x000fea0003800000 */
.L_x_97:
[----:B-----5:R-:W-:Y:S01]  /*4f40*/  LOP3.LUT R7, R7, 0xff, RZ, 0xc0, !PT ;  /* 0x000000ff07077812 */ /* 0x020fe200078ec0ff */
[----:B------:R-:W-:Y:S01]  /*4f50*/  BSSY B1, `(.L_x_99) ;  /* 0x000000b000017945 */ /* 0x000fe20003800000 */
[----:B------:R-:W-:Y:S02]  /*4f60*/  ISETP.LT.OR P2, PT, R33, 0x39, !P1 ;  /* 0x000000392100780c */ /* 0x000fe40004f41670 */
[----:B------:R-:W-:-:S05]  /*4f70*/  F2FP.F16.E5M2.UNPACK_B R7, R7 ;  /* 0x00000007ff07723e */ /* 0x000fca00020004ff */
[----:B0-2---:R-:W-:-:S05]  /*4f80*/  HADD2.F32 R28, -RZ, R7.H0_H0 ;  /* 0x20000007ff1c7230 */ /* 0x005fca0000004100 */
[----:B------:R-:W-:-:S04]  /*4f90*/  FMUL R7, R28, R9 ;  /* 0x000000091c077220 */ /* 0x000fc80000400000 */
[----:B------:R-:W-:-:S05]  /*4fa0*/  FFMA R7, R114, R8, R7 ;  /* 0x0000000872077223 */ /* 0x000fca0000000007 */
[----:B------:R-:W-:Y:S02]  /*4fb0*/  F2FP.SATFINITE.E5M2.F32.PACK_AB_MERGE_C R29, RZ, R7, RZ ;  /* 0x00000007ff1d723e */ /* 0x000fe400048060ff */
[----:B------:R-:W-:-:S03]  /*4fc0*/  PRMT R7, RZ, 0x7610, R7 ;  /* 0x00007610ff077816 */ /* 0x000fc60000000007 */
[----:B------:R0:W-:Y:S01]  /*4fd0*/  @!P0 STG.E.U8 desc[UR20][R16.64+0x39], R29 ;  /* 0x0000391d10008986 */ /* 0x0001e2000c101114 */
[----:B------:R-:W-:Y:S05]  /*4fe0*/  @P2 BRA `(.L_x_100) ;  /* 0x0000000000042947 */ /* 0x000fea0003800000 */
[----:B------:R2:W5:Y:S02]  /*4ff0*/  LDG.E.U8 R7, desc[UR20][R30.64+0x38] ;  /* 0x000038141e077981 */ /* 0x000564000c1e1100 */
.L_x_100:
[----:B------:R-:W-:Y:S05]  /*5000*/  BSYNC B1 ;  /* 0x0000000000017941 */ /* 0x000fea0003800000 */
.L_x_99:
[----:B-----5:R-:W-:Y:S01]  /*5010*/  LOP3.LUT R7, R7, 0xff, RZ, 0xc0, !PT ;  /* 0x000000ff07077812 */ /* 0x020fe200078ec0ff */
[----:B------:R-:W-:Y:S01]  /*5020*/  BSSY B1, `(.L_x_101) ;  /* 0x000000b000017945 */ /* 0x000fe20003800000 */
[----:B------:R-:W-:Y:S02]  /*5030*/  ISETP.LT.OR P1, PT, R33, 0x3a, !P1 ;  /* 0x0000003a2100780c */ /* 0x000fe40004f21670 */
[----:B------:R-:W-:-:S05]  /*5040*/  F2FP.F16.E5M2.UNPACK_B R7, R7 ;  /* 0x00000007ff07723e */ /* 0x000fca00020004ff */
[----:B01--4-:R-:W-:Y:S01]  /*5050*/  HADD2.F32 R16, -RZ, R7.H0_H0 ;  /* 0x20000007ff107230 */ /* 0x013fe20000004100 */
[----:B------:R-:W-:-:S04]  /*5060*/  PRMT R7, RZ, 0x7610, R7 ;  /* 0x00007610ff077816 */ /* 0x000fc80000000007 */
[----:B------:R-:W-:-:S04]  /*5070*/  FMUL R16, R16, R9 ;  /* 0x0000000910107220 */ /* 0x000fc80000400000 */
[----:B------:R-:W-:-:S05]  /*5080*/  FFMA R16, R117, R8, R16 ;  /* 0x0000000875107223 */ /* 0x000fca0000000010 */
[----:B------:R-:W-:-:S05]  /*5090*/  F2FP.SATFINITE.E5M2.F32.PACK_AB_MERGE_C R17, RZ, R16, RZ ;  /* 0x00000010ff11723e */ /* 0x000fca00048060ff */
[----:B------:R0:W-:Y:S01]  /*50a0*/  @!P2 STG.E.U8 desc[UR20][R14.64+0x38], R17 ;  /* 0x000038110e00a986 */ /* 0x0001e2000c101114 */
[----:B------:R-:W-:Y:S05]  /*50b0*/  @P1 BRA `(.L_x_102) ;  /* 0x0000000000041947 */ /* 0x000fea0003800000 */
[----:B------:R1:W5:Y:S02]  /*50c0*/  LDG.E.U8 R7, desc[UR20][R30.64+0x39] ;  /* 0x000039141e077981 */ /* 0x000364000c1e1100 */
.L_x_102:
[----:B------:R-:W-:Y:S05]  /*50d0*/  BSYNC B1 ;  /* 0x0000000000017941 */ /* 0x000fea0003800000 */
.L_x_101:
[----:B-----5:R-:W-:Y:S01]  /*50e0*/  LOP3.LUT R7, R7, 0xff, RZ, 0xc0, !PT ;  /* 0x000000ff07077812 */ /* 0x020fe200078ec0ff */
[----:B------:R-:W-:Y:S01]  /*50f0*/  BSSY B1, `(.L_x_103) ;  /* 0x0000013000017945 */ /* 0x000fe20003800000 */
[----:B------:R-:W-:Y:S02]  /*5100*/  IADD3 R29, P0, R35, 0x80, RZ ;  /* 0x00000080231d7810 */ /* 0x000fe40007f1e0ff */
[----:B------:R-:W-:-:S03]  /*5110*/  F2FP.F16.E5M2.UNPACK_B R7, R7 ;  /* 0x00000007ff07723e */ /* 0x000fc600020004ff */
[----:B0-----:R-:W-:Y:S01]  /*5120*/  IMAD.X R17, RZ, RZ, R25, P0 ;  /* 0x000000ffff117224 */ /* 0x001fe200000e0619 */
        /* <DEDUP_REMOVED lines=9> */
[----:B-123--:R-:W-:Y:S02]  /*51c0*/  F2FP.SATFINITE.E5M2.F32.PACK_AB_MERGE_C R31, RZ, R7, RZ ;  /* 0x00000007ff1f723e */ /* 0x00efe400048060ff */
[----:B------:R-:W-:Y:S02]  /*51d0*/  IADD3.X R17, R17, UR11, R29, P2, !PT ;  /* 0x0000000b11117c10 */ /* 0x000fe400097fe41d */
[----:B------:R-:W-:Y:S01]  /*51e0*/  PRMT R7, RZ, 0x7610, R7 ;  /* 0x00007610ff077816 */ /* 0x000fe20000000007 */
[----:B------:R0:W-:Y:S01]  /*51f0*/  @!P1 STG.E.U8 desc[UR20][R14.64+0x39], R31 ;  /* 0x0000391f0e009986 */ /* 0x0001e2000c101114 */
[----:B------:R-:W-:Y:S05]  /*5200*/  @P4 BRA `(.L_x_104) ;  /* 0x0000000000044947 */ /* 0x000fea0003800000 */
[----:B------:R1:W5:Y:S02]  /*5210*/  LDG.E.U8 R7, desc[UR20][R16.64] ;  /* 0x0000001410077981 */ /* 0x000364000c1e1100 */
.L_x_104:
[----:B------:R-:W-:Y:S05]  /*5220*/  BSYNC B1 ;  /* 0x0000000000017941 */ /* 0x000fea0003800000 */
.L_x_103:
[----:B-----5:R-:W-:Y:S01]  /*5230*/  LOP3.LUT R7, R7, 0xff, RZ, 0xc0, !PT ;  /* 0x000000ff07077812 */ /* 0x020fe200078ec0ff */
[----:B------:R-:W-:Y:S01]  /*5240*/  BSSY B1, `(.L_x_105) ;  /* 0x000000b000017945 */ /* 0x000fe20003800000 */
[----:B------:R-:W-:Y:S02]  /*5250*/  ISETP.LT.OR P2, PT, R33, 0x2, !P0 ;  /* 0x000000022100780c */ /* 0x000fe40004741670 */
[----:B------:R-:W-:-:S05]  /*5260*/  F2FP.F16.E5M2.UNPACK_B R7, R7 ;  /* 0x00000007ff07723e */ /* 0x000fca00020004ff */
[----:B0-----:R-:W-:Y:S01]  /*5270*/  HADD2.F32 R14, -RZ, R7.H0_H0 ;  /* 0x20000007ff0e7230 */ /* 0x001fe20000004100 */
[----:B------:R-:W-:-:S04]  /*5280*/  PRMT R7, RZ, 0x7610, R7 ;  /* 0x00007610ff077816 */ /* 0x000fc80000000007 */
[----:B------:R-:W-:-:S04]  /*5290*/  FMUL R14, R14, R9 ;  /* 0x000000090e0e7220 */ /* 0x000fc80000400000 */
[----:B------:R-:W-:-:S05]  /*52a0*/  FFMA R14, R115, R8, R14 ;  /* 0x00000008730e7223 */ /* 0x000fca000000000e */
[----:B------:R-:W-:-:S05]  /*52b0*/  F2FP.SATFINITE.E5M2.F32.PACK_AB_MERGE_C R15, RZ, R14, RZ ;  /* 0x0000000eff0f723e */ /* 0x000fca00048060ff */
[----:B------:R0:W-:Y:S01]  /*52c0*/  @!P4 STG.E.U8 desc[UR20][R12.64], R15 ;  /* 0x0000000f0c00c986 */ /* 0x0001e2000c101114 */
[----:B------:R-:W-:Y:S05]  /*52d0*/  @P2 BRA `(.L_x_106) ;  /* 0x0000000000042947 */ /* 0x000fea0003800000 */
[----:B------:R2:W5:Y:S02]  /*52e0*/  LDG.E.U8 R7, desc[UR20][R16.64+0x1] ;  /* 0x0000011410077981 */ /* 0x000564000c1e1100 */
.L_x_106:
[----:B------:R-:W-:Y:S05]  /*52f0*/  BSYNC B1 ;  /* 0x0000000000017941 */ /* 0x000fea0003800000 */
.L_x_105:
[----:B-----5:R-:W-:Y:S01]  /*5300*/  LOP3.LUT R7, R7, 0xff, RZ, 0xc0, !PT ;  /* 0x000000ff07077812 */ /* 0x020fe200078ec0ff */
[----:B------:R-:W-:Y:S01]  /*5310*/  BSSY B1, `(.L_x_107) ;  /* 0x0000013000017945 */ /* 0x000fe20003800000 */
[----:B------:R-:W-:Y:S02]  /*5320*/  IADD3 R35, P1, R35, 0x88, RZ ;  /* 0x0000008823237810 */ /* 0x000fe40007f3e0ff */
[----:B------:R-:W-:-:S03]  /*5330*/  F2FP.F16.E5M2.UNPACK_B R7, R7 ;  /* 0x00000007ff07723e */ /* 0x000fc600020004ff */
[----:B------:R-:W-:Y:S01]  /*5340*/  IMAD.X R24, RZ, RZ, R25, P1 ;  /* 0x000000ffff187224 */ /* 0x000fe200008e0619 */
[----:B------:R-:W-:Y:S01]  /*5350*/  ISETP.GE.AND P1, PT, R34, 0x89, PT ;  /* 0x000000892200780c */ /* 0x000fe20003f26270 */
[----:B------:R-:W-:Y:S02]  /*5360*/  HADD2.F32 R14, -RZ, R7.H0_H0 ;  /* 0x20000007ff0e7230 */ /* 0x000fe40000004100 */
[----:B------:R-:W-:Y:S01]  /*5370*/  IMAD R24, R24, UR6, RZ ;  /* 0x0000000618187c24 */ /* 0x000fe2000f8e02ff */
[----:B------:R-:W-:Y:S01]  /*5380*/  ISETP.LT.OR P5, PT, R33, 0x1, !P1 ;  /* 0x000000012100780c */ /* 0x000fe20004fa1670 */
[----:B------:R-:W-:-:S04]  /*5390*/  IMAD.WIDE.U32 R26, R35, UR6, R26 ;  /* 0x00000006231a7c25 */ /* 0x000fc8000f8e001a */
[----:B------:R-:W-:Y:S01]  /*53a0*/  FMUL R7, R14, R9 ;  /* 0x000000090e077220 */ /* 0x000fe20000400000 */
[----:B------:R-:W-:-:S03]  /*53b0*/  IMAD R35, R35, UR7, R24 ;  /* 0x0000000723237c24 */ /* 0x000fc6000f8e0218 */
[----:B------:R-:W-:Y:S01]  /*53c0*/  FFMA R7, R110, R8, R7 ;  /* 0x000000086e077223 */ /* 0x000fe20000000007 */
[----:B------:R-:W-:-:S04]  /*53d0*/  IADD3 R14, P4, R26, UR10, RZ ;  /* 0x0000000a1a0e7c10 */ /* 0x000fc8000ff9e0ff */
[----:B------:R-:W-:Y:S02]  /*53e0*/  F2FP.SATFINITE.E5M2.F32.PACK_AB_MERGE_C R25, RZ, R7, RZ ;  /* 0x00000007ff19723e */ /* 0x000fe400048060ff */
[----:B0-----:R-:W-:Y:S02]  /*53f0*/  IADD3.X R15, R27, UR11, R35, P4, !PT ;  /* 0x0000000b1b0f7c10 */ /* 0x001fe4000a7fe423 */
[----:B------:R-:W-:Y:S01]  /*5400*/  PRMT R7, RZ, 0x7610, R7 ;  /* 0x00007610ff077816 */ /* 0x000fe20000000007 */
[----:B------:R0:W-:Y:S01]  /*5410*/  @!P2 STG.E.U8 desc[UR20][R12.64+0x1], R25 ;  /* 0x000001190c00a986 */ /* 0x0001e2000c101114 */
[----:B------:R-:W-:Y:S05]  /*5420*/  @P5 BRA `(.L_x_108) ;  /* 0x0000000000045947 */ /* 0x000fea0003800000 */
[----:B------:R3:W5:Y:S02]  /*5430*/  LDG.E.U8 R7, desc[UR20][R14.64] ;  /* 0x000000140e077981 */ /* 0x000764000c1e1100 */
.L_x_108:
[----:B------:R-:W-:Y:S05]  /*5440*/  BSYNC B1 ;  /* 0x0000000000017941 */ /* 0x000fea0003800000 */
.L_x_107:
        /* <DEDUP_REMOVED lines=8> */
[----:B0-----:R-:W-:-:S05]  /*54d0*/  F2FP.SATFINITE.E5M2.F32.PACK_AB_MERGE_C R25, RZ, R24, RZ ;  /* 0x00000018ff19723e */ /* 0x001fca00048060ff */
[----:B------:R0:W-:Y:S01]  /*54e0*/  @!P5 STG.E.U8 desc[UR20][R10.64], R25 ;  /* 0x000000190a00d986 */ /* 0x0001e2000c101114 */
[----:B------:R-:W-:Y:S05]  /*54f0*/  @P2 BRA `(.L_x_110) ;  /* 0x0000000000042947 */ /* 0x000fea0003800000 */
[----:B------:R4:W5:Y:S02]  /*5500*/  LDG.E.U8 R7, desc[UR20][R14.64+0x1] ;  /* 0x000001140e077981 */ /* 0x000964000c1e1100 */
.L_x_110:
[----:B------:R-:W-:Y:S05]  /*5510*/  BSYNC B1 ;  /* 0x0000000000017941 */ /* 0x000fea0003800000 */
.L_x_109:
[----:B-----5:R-:W-:Y:S01]  /*5520*/  LOP3.LUT R7, R7, 0xff, RZ, 0xc0, !PT ;  /* 0x000000ff07077812 */ /* 0x020fe200078ec0ff */
[----:B------:R-:W-:Y:S01]  /*5530*/  BSSY B1, `(.L_x_111) ;  /* 0x000000b000017945 */ /* 0x000fe20003800000 */
[----:B------:R-:W-:Y:S02]  /*5540*/  ISETP.LT.OR P4, PT, R33, 0x9, !P0 ;  /* 0x000000092100780c */ /* 0x000fe40004781670 */
[----:B------:R-:W-:-:S05]  /*5550*/  F2FP.F16.E5M2.UNPACK_B R7, R7 ;  /* 0x00000007ff07723e */ /* 0x000fca00020004ff */
[----:B------:R-:W-:-:S05]  /*5560*/  HADD2.F32 R24, -RZ, R7.H0_H0 ;  /* 0x20000007ff187230 */ /* 0x000fca0000004100 */
[----:B------:R-:W-:-:S04]  /*5570*/  FMUL R7, R24, R9 ;  /* 0x0000000918077220 */ /* 0x000fc80000400000 */
[----:B------:R-:W-:-:S05]  /*5580*/  FFMA R7, R108, R8, R7 ;  /* 0x000000086c077223 */ /* 0x000fca0000000007 */
[----:B0-----:R-:W-:Y:S02]  /*5590*/  F2FP.SATFINITE.E5M2.F32.PACK_AB_MERGE_C R25, RZ, R7, RZ ;  /* 0x00000007ff19723e */ /* 0x001fe400048060ff */
[----:B------:R-:W-:-:S03]  /*55a0*/  PRMT R7, RZ, 0x7610, R7 ;  /* 0x00007610ff077816 */ /* 0x000fc60000000007 */
[----:B------:R0:W-:Y:S01]  /*55b0*/  @!P2 STG.E.U8 desc[UR20][R10.64+0x1], R25 ;  /* 0x000001190a00a986 */ /* 0x0001e2000c101114 */
[----:B------:R-:W-:Y:S05]  /*55c0*/  @P4 BRA `(.L_x_112) ;  /* 0x0000000000044947 */ /* 0x000fea0003800000 */
[----:B------:R0:W5:Y:S02]  /*55d0*/  LDG.E.U8 R7, desc[UR20][R16.64+0x8] ;  /* 0x0000081410077981 */ /* 0x000164000c1e1100 */
.L_x_112:
[----:B------:R-:W-:Y:S05]  /*55e0*/  BSYNC B1 ;  /* 0x0000000000017941 */ /* 0x000fea0003800000 */
.L_x_111:
        /* <DEDUP_REMOVED lines=12> */
.L_x_114:
[----:B------:R-:W-:Y:S05]  /*56b0*/  BSYNC B1 ;  /* 0x0000000000017941 */ /* 0x000fea0003800000 */
.L_x_113:
        /* <DEDUP_REMOVED lines=12> */
.L_x_116:
[----:B------:R-:W-:Y:S05]  /*5780*/  BSYNC B1 ;  /* 0x0000000000017941 */ /* 0x000fea0003800000 */
.L_x_115:
        /* <DEDUP_REMOVED lines=12> */
.L_x_118:
[----:B------:R-:W-:Y:S05]  /*5850*/  BSYNC B1 ;  /* 0x0000000000017941 */ /* 0x000fea0003800000 */
.L_x_117:
        /* <DEDUP_REMOVED lines=12> */
.L_x_120:
[----:B------:R-:W-:Y:S05]  /*5920*/  BSYNC B1 ;  /* 0x0000000000017941 */ /* 0x000fea0003800000 */
.L_x_119:
        /* <DEDUP_REMOVED lines=12> */
.L_x_122:
[----:B------:R-:W-:Y:S05]  /*59f0*/  BSYNC B1 ;  /* 0x0000000000017941 */ /* 0x000fea0003800000 */
.L_x_121:
        /* <DEDUP_REMOVED lines=12> */
.L_x_124:
[----:B------:R-:W-:Y:S05]  /*5ac0*/  BSYNC B1 ;  /* 0x0000000000017941 */ /* 0x000fea0003800000 */
.L_x_123:
        /* <DEDUP_REMOVED lines=12> */
.L_x_126:
[----:B------:R-:W-:Y:S05]  /*5b90*/  BSYNC B1 ;  /* 0x0000000000017941 */ /* 0x000fea0003800000 */
.L_x_125:
        /* <DEDUP_REMOVED lines=12> */
.L_x_128:
[----:B------:R-:W-:Y:S05]  /*5c60*/  BSYNC B1 ;  /* 0x0000000000017941 */ /* 0x000fea0003800000 */
.L_x_127:
        /* <DEDUP_REMOVED lines=12> */
.L_x_130:
[----:B------:R-:W-:Y:S05]  /*5d30*/  BSYNC B1 ;  /* 0x0000000000017941 */ /* 0x000fea0003800000 */
.L_x_129:
        /* <DEDUP_REMOVED lines=12> */
.L_x_132:
[----:B------:R-:W-:Y:S05]  /*5e00*/  BSYNC B1 ;  /* 0x0000000000017941 */ /* 0x000fea0003800000 */
.L_x_131:
        /* <DEDUP_REMOVED lines=12> */
.L_x_134:
[----:B------:R-:W-:Y:S05]  /*5ed0*/  BSYNC B1 ;  /* 0x0000000000017941 */ /* 0x000fea0003800000 */
.L_x_133:
        /* <DEDUP_REMOVED lines=12> */
.L_x_136:
[----:B------:R-:W-:Y:S05]  /*5fa0*/  BSYNC B1 ;  /* 0x0000000000017941 */ /* 0x000fea0003800000 */
.L_x_135:
        /* <DEDUP_REMOVED lines=12> */
.L_x_138:
[----:B------:R-:W-:Y:S05]  /*6070*/  BSYNC B1 ;  /* 0x0000000000017941 */ /* 0x000fea0003800000 */
.L_x_137:
        /* <DEDUP_REMOVED lines=12> */
.L_x_140:
[----:B------:R-:W-:Y:S05]  /*6140*/  BSYNC B1 ;  /* 0x0000000000017941 */ /* 0x000fea0003800000 */
.L_x_139:
        /* <DEDUP_REMOVED lines=12> */
.L_x_142:
[----:B------:R-:W-:Y:S05]  /*6210*/  BSYNC B1 ;  /* 0x0000000000017941 */ /* 0x000fea0003800000 */
.L_x_141:
        /* <DEDUP_REMOVED lines=12> */
.L_x_144:
[----:B------:R-:W-:Y:S05]  /*62e0*/  BSYNC B1 ;  /* 0x0000000000017941 */ /* 0x000fea0003800000 */
.L_x_143:
        /* <DEDUP_REMOVED lines=12> */
.L_x_146:
[----:B------:R-:W-:Y:S05]  /*63b0*/  BSYNC B1 ;  /* 0x0000000000017941 */ /* 0x000fea0003800000 */
.L_x_145:
        /* <DEDUP_REMOVED lines=12> */
.L_x_148:
[----:B------:R-:W-:Y:S05]  /*6480*/  BSYNC B1 ;  /* 0x0000000000017941 */ /* 0x000fea0003800000 */
.L_x_147:
        /* <DEDUP_REMOVED lines=12> */
.L_x_150:
[----:B------:R-:W-:Y:S05]  /*6550*/  BSYNC B1 ;  /* 0x0000000000017941 */ /* 0x000fea0003800000 */
.L_x_149:
        /* <DEDUP_REMOVED lines=12> */
.L_x_152:
[----:B------:R-:W-:Y:S05]  /*6620*/  BSYNC B1 ;  /* 0x0000000000017941 */ /* 0x000fea0003800000 */
.L_x_151:
        /* <DEDUP_REMOVED lines=12> */
.L_x_154:
[----:B------:R-:W-:Y:S05]  /*66f0*/  BSYNC B1 ;  /* 0x0000000000017941 */ /* 0x000fea0003800000 */
.L_x_153:
        /* <DEDUP_REMOVED lines=12> */
.L_x_156:
[----:B------:R-:W-:Y:S05]  /*67c0*/  BSYNC B1 ;  /* 0x0000000000017941 */ /* 0x000fea0003800000 */
.L_x_155:
        /* <DEDUP_REMOVED lines=12> */
.L_x_158:
[----:B------:R-:W-:Y:S05]  /*6890*/  BSYNC B1 ;  /* 0x0000000000017941 */ /* 0x000fea0003800000 */
.L_x_157:
        /* <DEDUP_REMOVED lines=12> */
.L_x_160:
[----:B------:R-:W-:Y:S05]  /*6960*/  BSYNC B1 ;  /* 0x0000000000017941 */ /* 0x000fea0003800000 */
.L_x_159:
        /* <DEDUP_REMOVED lines=12> */
.L_x_162:
[----:B------:R-:W-:Y:S05]  /*6a30*/  BSYNC B1 ;  /* 0x0000000000017941 */ /* 0x000fea0003800000 */
.L_x_161:
[----:B-----5:R-:W-:Y:S01]  /*6a40*/  LOP3.LUT R7, R7, 0xff, RZ, 0xc0, !PT ;  /* 0x000000ff07077812 */ /* 0x020fe200078ec0ff */
[----:B------:R-:W-:Y:S01]  /*6a50*/  BSSY B1, `(.L_x_163) ;  /* 0x000000b000017945 */ /* 0x000fe20003800000 */
[----:B------:R-:W-:Y:S02]  /*6a60*/  ISETP.LT.OR P2, PT, R33, 0x39, !P1 ;  /* 0x000000392100780c */ /* 0x000fe40004f41670 */
[----:B------:R-:W-:-:S05]  /*6a70*/  F2FP.F16.E5M2.UNPACK_B R7, R7 ;  /* 0x00000007ff07723e */ /* 0x000fca00020004ff */
[----:B012---:R-:W-:-:S05]  /*6a80*/  HADD2.F32 R16, -RZ, R7.H0_H0 ;  /* 0x20000007ff107230 */ /* 0x007fca0000004100 */
[----:B------:R-:W-:-:S04]  /*6a90*/  FMUL R7, R16, R9 ;  /* 0x0000000910077220 */ /* 0x000fc80000400000 */
[----:B------:R-:W-:-:S05]  /*6aa0*/  FFMA R7, R18, R8, R7 ;  /* 0x0000000812077223 */ /* 0x000fca0000000007 */
[----:B------:R-:W-:Y:S02]  /*6ab0*/  F2FP.SATFINITE.E5M2.F32.PACK_AB_MERGE_C R17, RZ, R7, RZ ;  /* 0x00000007ff11723e */ /* 0x000fe400048060ff */
[----:B------:R-:W-:-:S03]  /*6ac0*/  PRMT R7, RZ, 0x7610, R7 ;  /* 0x00007610ff077816 */ /* 0x000fc60000000007 */
[----:B------:R0:W-:Y:S01]  /*6ad0*/  @!P0 STG.E.U8 desc[UR20][R12.64+0x39], R17 ;  /* 0x000039110c008986 */ /* 0x0001e2000c101114 */
[----:B------:R-:W-:Y:S05]  /*6ae0*/  @P2 BRA `(.L_x_164) ;  /* 0x0000000000042947 */ /* 0x000fea0003800000 */
[----:B------:R1:W5:Y:S02]  /*6af0*/  LDG.E.U8 R7, desc[UR20][R14.64+0x38] ;  /* 0x000038140e077981 */ /* 0x000364000c1e1100 */
.L_x_164:
[----:B------:R-:W-:Y:S05]  /*6b00*/  BSYNC B1 ;  /* 0x0000000000017941 */ /* 0x000fea0003800000 */
.L_x_163:
        /* <DEDUP_REMOVED lines=12> */
.L_x_166:
[----:B------:R-:W-:Y:S05]  /*6bd0*/  BSYNC B1 ;  /* 0x0000000000017941 */ /* 0x000fea0003800000 */
.L_x_165:
[----:B------:R-:W-:Y:S05]  /*6be0*/  @P1 BRA `(.L_x_167) ;  /* 0x0000001000301947 */ /* 0x000fea0003800000 */
[----:B-----5:R-:W-:-:S04]  /*6bf0*/  LOP3.LUT R7, R7, 0xff, RZ, 0xc0, !PT ;  /* 0x000000ff07077812 */ /* 0x020fc800078ec0ff */
[----:B------:R-:W-:-:S05]  /*6c00*/  F2FP.F16.E5M2.UNPACK_B R7, R7 ;  /* 0x00000007ff07723e */ /* 0x000fca00020004ff */
[----:B------:R-:W-:-:S05]  /*6c10*/  HADD2.F32 R12, -RZ, R7.H0_H0 ;  /* 0x20000007ff0c7230 */ /* 0x000fca0000004100 */
[----:B------:R-:W-:-:S04]  /*6c20*/  FMUL R7, R12, R9 ;  /* 0x000000090c077220 */ /* 0x000fc80000400000 */
[----:B------:R-:W-:-:S05]  /*6c30*/  FFMA R7, R20, R8, R7 ;  /* 0x0000000814077223 */ /* 0x000fca0000000007 */
[----:B------:R-:W-:-:S05]  /*6c40*/  F2FP.SATFINITE.E5M2.F32.PACK_AB_MERGE_C R7, RZ, R7, RZ ;  /* 0x00000007ff07723e */ /* 0x000fca00048060ff */
[----:B------:R0:W-:Y:S01]  /*6c50*/  STG.E.U8 desc[UR20][R10.64+0x39], R7 ;  /* 0x000039070a007986 */ /* 0x0001e2000c101114 */
[----:B------:R-:W-:Y:S05]  /*6c60*/  BRA `(.L_x_167) ;  /* 0x0000001000107947 */ /* 0x000fea0003800000 */
.L_x_38:
[C---:B------:R-:W-:Y:S01]  /*6c70*/  ISETP.GE.AND P0, PT, R34.reuse, 0x1, PT ;  /* 0x000000012200780c */ /* 0x040fe20003f06270 */
[-C--:B--2---:R-:W-:Y:S01]  /*6c80*/  FMUL R147, R147, R8.reuse ;  /* 0x0000000893937220 */ /* 0x084fe20000400000 */
[----:B------:R-:W-:Y:S01]  /*6c90*/  ISETP.GE.AND P2, PT, R34, 0x9, PT ;  /* 0x000000092200780c */ /* 0x000fe20003f46270 */
[-C--:B------:R-:W-:Y:S01]  /*6ca0*/  FMUL R142, R142, R8.reuse ;  /* 0x000000088e8e7220 */ /* 0x080fe20000400000 */
[----:B------:R-:W-:Y:S01]  /*6cb0*/  ISETP.LT.OR P1, PT, R33, 0x1, !P0 ;  /* 0x000000012100780c */ /* 0x000fe20004721670 */
[-C--:B------:R-:W-:Y:S01]  /*6cc0*/  FMUL R145, R145, R8.reuse ;  /* 0x0000000891917220 */ /* 0x080fe20000400000 */
[----:B------:R-:W-:Y:S01]  /*6cd0*/  F2FP.SATFINITE.E5M2.F32.PACK_AB_MERGE_C R147, RZ, R147, RZ ;  /* 0x00000093ff93723e */ /* 0x000fe200048060ff */
[-C--:B------:R-:W-:Y:S01]  /*6ce0*/  FMUL R140, R140, R8.reuse ;  /* 0x000000088c8c7220 */ /* 0x080fe20000400000 */
[----:B------:R-:W-:Y:S01]  /*6cf0*/  ISETP.LT.OR P4, PT, R33, 0x2, !P0 ;  /* 0x000000022100780c */ /* 0x000fe20004781670 */
[-C--:B------:R-:W-:Y:S01]  /*6d00*/  FMUL R143, R143, R8.reuse ;  /* 0x000000088f8f7220 */ /* 0x080fe20000400000 */
[C---:B------:R-:W-:Y:S01]  /*6d10*/  ISETP.LT.OR P5, PT, R33.reuse, 0x1, !P2 ;  /* 0x000000012100780c */ /* 0x040fe200057a1670 */
[-C--:B------:R-:W-:Y:S01]  /*6d20*/  FMUL R138, R138, R8.reuse ;  /* 0x000000088a8a7220 */ /* 0x080fe20000400000 */
[----:B------:R-:W-:Y:S01]  /*6d30*/  ISETP.LT.OR P6, PT, R33, 0x2, !P2 ;  /* 0x000000022100780c */ /* 0x000fe200057c1670 */
[----:B------:R-:W-:Y:S01]  /*6d40*/  FMUL R141, R141, R8 ;  /* 0x000000088d8d7220 */ /* 0x000fe20000400000 */
[----:B------:R-:W-:Y:S01]  /*6d50*/  F2FP.SATFINITE.E5M2.F32.PACK_AB_MERGE_C R7, RZ, R142, RZ ;  /* 0x0000008eff07723e */ /* 0x000fe200048060ff */
[-C--:B------:R-:W-:Y:S01]  /*6d60*/  FMUL R136, R136, R8.reuse ;  /* 0x0000000888887220 */ /* 0x080fe20000400000 */
[----:B------:R-:W-:Y:S01]  /*6d70*/  F2FP.SATFINITE.E5M2.F32.PACK_AB_MERGE_C R145, RZ, R145, RZ ;  /* 0x00000091ff91723e */ /* 0x000fe200048060ff */
[----:B------:R-:W-:Y:S01]  /*6d80*/  @!P1 STG.E.U8 desc[UR20][R16.64], R147 ;  /* 0x0000009310009986 */ /* 0x000fe2000c101114 */
[----:B------:R-:W-:Y:S01]  /*6d90*/  ISETP.LT.OR P1, PT, R33, 0x9, !P0 ;  /* 0x000000092100780c */ /* 0x000fe20004721670 */
[----:B------:R-:W-:Y:S01]  /*6da0*/  FMUL R139, R139, R8 ;  /* 0x000000088b8b7220 */ /* 0x000fe20000400000 */
[----:B------:R-:W-:Y:S01]  /*6db0*/  F2FP.SATFINITE.E5M2.F32.PACK_AB_MERGE_C R25, RZ, R140, RZ ;  /* 0x0000008cff19723e */ /* 0x000fe200048060ff */
[----:B------:R0:W-:Y:S01]  /*6dc0*/  @!P4 STG.E.U8 desc[UR20][R16.64+0x1], R7 ;  /* 0x000001071000c986 */ /* 0x0001e2000c101114 */
[----:B------:R-:W-:Y:S01]  /*6dd0*/  F2FP.SATFINITE.E5M2.F32.PACK_AB_MERGE_C R143, RZ, R143, RZ ;  /* 0x0000008fff8f723e */ /* 0x000fe200048060ff */
[-C--:B------:R-:W-:Y:S01]  /*6de0*/  FMUL R134, R134, R8.reuse ;  /* 0x0000000886867220 */ /* 0x080fe20000400000 */
[C---:B------:R-:W-:Y:S01]  /*6df0*/  ISETP.LT.OR P4, PT, R33.reuse, 0xa, !P0 ;  /* 0x0000000a2100780c */ /* 0x040fe20004781670 */
[----:B------:R-:W-:Y:S01]  /*6e00*/  @!P5 STG.E.U8 desc[UR20][R14.64], R145 ;  /* 0x000000910e00d986 */ /* 0x000fe2000c101114 */
[----:B------:R-:W-:Y:S01]  /*6e10*/  ISETP.LT.OR P5, PT, R33, 0x9, !P2 ;  /* 0x000000092100780c */ /* 0x000fe200057a1670 */
[-C--:B------:R-:W-:Y:S01]  /*6e20*/  FMUL R137, R137, R8.reuse ;  /* 0x0000000889897220 */ /* 0x080fe20000400000 */
[----:B------:R-:W-:Y:S01]  /*6e30*/  F2FP.SATFINITE.E5M2.F32.PACK_AB_MERGE_C R141, RZ, R141, RZ ;  /* 0x0000008dff8d723e */ /* 0x000fe200048060ff */
[----:B------:R1:W-:Y:S01]  /*6e40*/  @!P6 STG.E.U8 desc[UR20][R14.64+0x1], R25 ;  /* 0x000001190e00e986 */ /* 0x0003e2000c101114 */
[C---:B------:R-:W-:Y:S01]  /*6e50*/  ISETP.LT.OR P6, PT, R33.reuse, 0xa, !P2 ;  /* 0x0000000a2100780c */ /* 0x040fe200057c1670 */
[-C--:B------:R-:W-:Y:S01]  /*6e60*/  FMUL R132, R132, R8.reuse ;  /* 0x0000000884847220 */ /* 0x080fe20000400000 */
[----:B------:R-:W-:Y:S01]  /*6e70*/  F2FP.SATFINITE.E5M2.F32.PACK_AB_MERGE_C R139, RZ, R139, RZ ;  /* 0x0000008bff8b723e */ /* 0x000fe200048060ff */
[----:B------:R-:W-:Y:S01]  /*6e80*/  @!P1 STG.E.U8 desc[UR20][R16.64+0x8], R143 ;  /* 0x0000088f10009986 */ /* 0x000fe2000c101114 */
[----:B------:R-:W-:Y:S01]  /*6e90*/  ISETP.LT.OR P1, PT, R33, 0x11, !P0 ;  /* 0x000000112100780c */ /* 0x000fe20004721670 */
[----:B------:R-:W-:Y:S01]  /*6ea0*/  FMUL R135, R135, R8 ;  /* 0x0000000887877220 */ /* 0x000fe20000400000 */
[----:B0-----:R-:W-:Y:S01]  /*6eb0*/  F2FP.SATFINITE.E5M2.F32.PACK_AB_MERGE_C R7, RZ, R138, RZ ;  /* 0x0000008aff07723e */ /* 0x001fe200048060ff */
[-C--:B------:R-:W-:Y:S01]  /*6ec0*/  FMUL R130, R130, R8.reuse ;  /* 0x0000000882827220 */ /* 0x080fe20000400000 */
[----:B------:R-:W-:Y:S01]  /*6ed0*/  F2FP.SATFINITE.E5M2.F32.PACK_AB_MERGE_C R137, RZ, R137, RZ ;  /* 0x00000089ff89723e */ /* 0x000fe200048060ff */
[----:B------:R-:W-:Y:S01]  /*6ee0*/  FMUL R133, R133, R8 ;  /* 0x0000000885857220 */ /* 0x000fe20000400000 */
[----:B------:R-:W-:Y:S01]  /*6ef0*/  F2FP.SATFINITE.E5M2.F32.PACK_AB_MERGE_C R135, RZ, R135, RZ ;  /* 0x00000087ff87723e */ /* 0x000fe200048060ff */
[----:B------:R0:W-:Y:S01]  /*6f00*/  @!P4 STG.E.U8 desc[UR20][R16.64+0x9], R7 ;  /* 0x000009071000c986 */ /* 0x0001e2000c101114 */
[----:B-1----:R-:W-:Y:S01]  /*6f10*/  F2FP.SATFINITE.E5M2.F32.PACK_AB_MERGE_C R25, RZ, R136, RZ ;  /* 0x00000088ff19723e */ /* 0x002fe200048060ff */
        /* <DEDUP_REMOVED lines=15> */
[-C--:B------:R-:W-:Y:S01]  /*7010*/  FMUL R127, R127, R8.reuse ;  /* 0x000000087f7f7220 */ /* 0x080fe20000400000 */
[----:B------:R-:W-:Y:S01]  /*7020*/  FMUL R122, R122, R8 ;  /* 0x000000087a7a7220 */ /* 0x000fe20000400000 */
[----:B------:R-:W-:Y:S01]  /*7030*/  F2FP.SATFINITE.E5M2.F32.PACK_AB_MERGE_C R129, RZ, R129, RZ ;  /* 0x00000081ff81723e */ /* 0x000fe200048060ff */
[----:B------:R0:W-:Y:S01]  /*7040*/  @!P4 STG.E.U8 desc[UR20][R16.64+0x11], R7 ;  /* 0x000011071000c986 */ /* 0x0001e2000c101114 */
[----:B-1----:R-:W-:Y:S01]  /*7050*/  F2FP.SATFINITE.E5M2.F32.PACK_AB_MERGE_C R25, RZ, R132, RZ ;  /* 0x00000084ff19723e */ /* 0x002fe200048060ff */
[-C--:B------:R-:W-:Y:S01]  /*7060*/  FMUL R125, R125, R8.reuse ;  /* 0x000000087d7d7220 */ /* 0x080fe20000400000 */
[C---:B------:R-:W-:Y:S01]  /*7070*/  ISETP.LT.OR P4, PT, R33.reuse, 0x1a, !P0 ;  /* 0x0000001a2100780c */ /* 0x040fe20004781670 */
[----:B------:R-:W-:Y:S01]  /*7080*/  @!P5 STG.E.U8 desc[UR20][R14.64+0x10], R137 ;  /* 0x000010890e00d986 */ /* 0x000fe2000c101114 */
[C---:B------:R-:W-:Y:S01]  /*7090*/  ISETP.LT.OR P5, PT, R33.reuse, 0x19, !P2 ;  /* 0x000000192100780c */ /* 0x040fe200057a1670 */
[-C--:B------:R-:W-:Y:S01]  /*70a0*/  FMUL R120, R120, R8.reuse ;  /* 0x0000000878787220 */ /* 0x080fe20000400000 */
[----:B------:R-:W-:Y:S01]  /*70b0*/  F2FP.SATFINITE.E5M2.F32.PACK_AB_MERGE_C R127, RZ, R127, RZ ;  /* 0x0000007fff7f723e */ /* 0x000fe200048060ff */
[----:B------:R1:W-:Y:S01]  /*70c0*/  @!P6 STG.E.U8 desc[UR20][R14.64+0x11], R25 ;  /* 0x000011190e00e986 */ /* 0x0003e2000c101114 */
[----:B------:R-:W-:Y:S01]  /*70d0*/  ISETP.LT.OR P6, PT, R33, 0x1a, !P2 ;  /* 0x0000001a2100780c */ /* 0x000fe200057c1670 */
        /* <DEDUP_REMOVED lines=8> */
[-C--:B------:R-:W-:Y:S01]  /*7160*/  FMUL R116, R116, R8.reuse ;  /* 0x0000000874747220 */ /* 0x080fe20000400000 */
[----:B------:R-:W-:Y:S01]  /*7170*/  FMUL R114, R114, R8 ;  /* 0x0000000872727220 */ /* 0x000fe20000400000 */
[----:B-1----:R-:W-:Y:S01]  /*7180*/  F2FP.SATFINITE.E5M2.F32.PACK_AB_MERGE_C R25, RZ, R128, RZ ;  /* 0x00000080ff19723e */ /* 0x002fe200048060ff */
[----:B------:R0:W-:Y:S01]  /*7190*/  @!P4 STG.E.U8 desc[UR20][R16.64+0x19], R7 ;  /* 0x000019071000c986 */ /* 0x0001e2000c101114 */
[----:B------:R-:W-:Y:S01]  /*71a0*/  ISETP.LT.OR P4, PT, R33, 0x22, !P0 ;  /* 0x000000222100780c */ /* 0x000fe20004781670 */
[-C--:B------:R-:W-:Y:S01]  /*71b0*/  FMUL R119, R119, R8.reuse ;  /* 0x0000000877777220 */ /* 0x080fe20000400000 */
[----:B------:R-:W-:Y:S01]  /*71c0*/  F2FP.SATFINITE.E5M2.F32.PACK_AB_MERGE_C R121, RZ, R121, RZ ;  /* 0x00000079ff79723e */ /* 0x000fe200048060ff */
[----:B------:R-:W-:Y:S01]  /*71d0*/  @!P5 STG.E.U8 desc[UR20][R14.64+0x18], R133 ;  /* 0x000018850e00d986 */ /* 0x000fe2000c101114 */
[----:B------:R-:W-:Y:S01]  /*71e0*/  ISETP.LT.OR P5, PT, R33, 0x21, !P2 ;  /* 0x000000212100780c */ /* 0x000fe200057a1670 */
[----:B------:R-:W-:Y:S01]  /*71f0*/  FMUL R117, R117, R8 ;  /* 0x0000000875757220 */ /* 0x000fe20000400000 */
[----:B------:R-:W-:Y:S01]  /*7200*/  F2FP.SATFINITE.E5M2.F32.PACK_AB_MERGE_C R27, RZ, R114, RZ ;  /* 0x00000072ff1b723e */ /* 0x000fe200048060ff */
[----:B------:R1:W-:Y:S01]  /*7210*/  @!P6 STG.E.U8 desc[UR20][R14.64+0x19], R25 ;  /* 0x000019190e00e986 */ /* 0x0003e2000c101114 */
[----:B------:R-:W-:Y:S01]  /*7220*/  ISETP.LT.OR P6, PT, R33, 0x22, !P2 ;  /* 0x000000222100780c */ /* 0x000fe200057c1670 */
[-C--:B------:R-:W-:Y:S01]  /*7230*/  FMUL R112, R112, R8.reuse ;  /* 0x0000000870707220 */ /* 0x080fe20000400000 */
[-C--:B------:R-:W-:Y:S01]  /*7240*/  FMUL R115, R115, R8.reuse ;  /* 0x0000000873737220 */ /* 0x080fe20000400000 */
        /* <DEDUP_REMOVED lines=39> */
[-C--:B------:R-:W-:Y:S01]  /*74c0*/  FMUL R103, R103, R8.reuse ;  /* 0x0000000867677220 */ /* 0x080fe20000400000 */
[----:B------:R-:W-:Y:S01]  /*74d0*/  @!P1 STG.E.U8 desc[UR20][R16.64+0x30], R123 ;  /* 0x0000307b10009986 */ /* 0x000fe2000c101114 */
[----:B------:R-:W-:Y:S01]  /*74e0*/  ISETP.LT.OR P1, PT, R33, 0x39, !P0 ;  /* 0x000000392100780c */ /* 0x000fe20004721670 */
[-C--:B------:R-:W-:Y:S01]  /*74f0*/  FMUL R101, R101, R8.reuse ;  /* 0x0000000865657220 */ /* 0x080fe20000400000 */
[----:B------:R-:W-:Y:S01]  /*7500*/  ISETP.LT.OR P0, PT, R33, 0x3a, !P0 ;  /* 0x0000003a2100780c */ /* 0x000fe20004701670 */
[----:B------:R-:W-:Y:S01]  /*7510*/  FMUL R96, R96, R8 ;  /* 0x0000000860607220 */ /* 0x000fe20000400000 */
[----:B0-----:R-:W-:Y:S01]  /*7520*/  F2FP.SATFINITE.E5M2.F32.PACK_AB_MERGE_C R7, RZ, R118, RZ ;  /* 0x00000076ff07723e */ /* 0x001fe200048060ff */
[-C--:B------:R-:W-:Y:S01]  /*7530*/  FMUL R94, R94, R8.reuse ;  /* 0x000000085e5e7220 */ /* 0x080fe20000400000 */
[----:B------:R-:W-:Y:S01]  /*7540*/  F2FP.SATFINITE.E5M2.F32.PACK_AB_MERGE_C R105, RZ, R105, RZ ;  /* 0x00000069ff69723e */ /* 0x000fe200048060ff */
[----:B------:R-:W-:Y:S01]  /*7550*/  FMUL R97, R97, R8 ;  /* 0x0000000861617220 */ /* 0x000fe20000400000 */
[----:B-1----:R-:W-:Y:S01]  /*7560*/  F2FP.SATFINITE.E5M2.F32.PACK_AB_MERGE_C R25, RZ, R116, RZ ;  /* 0x00000074ff19723e */ /* 0x002fe200048060ff */
[----:B------:R0:W-:Y:S01]  /*7570*/  @!P4 STG.E.U8 desc[UR20][R16.64+0x31], R7 ;  /* 0x000031071000c986 */ /* 0x0001e2000c101114 */
[----:B------:R-:W-:Y:S01]  /*7580*/  ISETP.LT.OR P4, PT, R33, 0x39, !P2 ;  /* 0x000000392100780c */ /* 0x000fe20005781670 */
[-C--:B------:R-:W-:Y:S01]  /*7590*/  FMUL R99, R99, R8.reuse ;  /* 0x0000000863637220 */ /* 0x080fe20000400000 */
[----:B------:R-:W-:Y:S01]  /*75a0*/  ISETP.LT.OR P2, PT, R33, 0x3a, !P2 ;  /* 0x0000003a2100780c */ /* 0x000fe20005741670 */
[----:B------:R-:W-:Y:S01]  /*75b0*/  @!P5 STG.E.U8 desc[UR20][R14.64+0x30], R121 ;  /* 0x000030790e00d986 */ /* 0x000fe2000c101114 */
[----:B------:R-:W-:Y:S01]  /*75c0*/  F2FP.SATFINITE.E5M2.F32.PACK_AB_MERGE_C R103, RZ, R103, RZ ;  /* 0x00000067ff67723e */ /* 0x000fe200048060ff */
[-C--:B------:R-:W-:Y:S01]  /*75d0*/  FMUL R92, R92, R8.reuse ;  /* 0x000000085c5c7220 */ /* 0x080fe20000400000 */
[----:B------:R-:W-:Y:S01]  /*75e0*/  F2FP.SATFINITE.E5M2.F32.PACK_AB_MERGE_C R101, RZ, R101, RZ ;  /* 0x00000065ff65723e */ /* 0x000fe200048060ff */
[----:B------:R-:W-:Y:S01]  /*75f0*/  @!P6 STG.E.U8 desc[UR20][R14.64+0x31], R25 ;  /* 0x000031190e00e986 */ /* 0x000fe2000c101114 */
[----:B------:R-:W-:Y:S01]  /*7600*/  F2FP.SATFINITE.E5M2.F32.PACK_AB_MERGE_C R97, RZ, R97, RZ ;  /* 0x00000061ff61723e */ /* 0x000fe200048060ff */
[-C--:B------:R-:W-:Y:S01]  /*7610*/  FMUL R88, R88, R8.reuse ;  /* 0x0000000858587220 */ /* 0x080fe20000400000 */
[-C--:B------:R-:W-:Y:S01]  /*7620*/  FMUL R95, R95, R8.reuse ;  /* 0x000000085f5f7220 */ /* 0x080fe20000400000 */
[----:B------:R-:W-:Y:S01]  /*7630*/  @!P0 STG.E.U8 desc[UR20][R16.64+0x39], R27 ;  /* 0x0000391b10008986 */ /* 0x000fe2000c101114 */
[----:B------:R-:W-:Y:S01]  /*7640*/  ISETP.GE.AND P0, PT, R34, 0x81, PT ;  /* 0x000000812200780c */ /* 0x000fe20003f06270 */
[----:B------:R-:W-:Y:S01]  /*7650*/  FMUL R93, R93, R8 ;  /* 0x000000085d5d7220 */ /* 0x000fe20000400000 */
[----:B0-----:R-:W-:Y:S01]  /*7660*/  F2FP.SATFINITE.E5M2.F32.PACK_AB_MERGE_C R7, RZ, R112, RZ ;  /* 0x00000070ff07723e */ /* 0x001fe200048060ff */
[----:B------:R0:W-:Y:S01]  /*7670*/  @!P1 STG.E.U8 desc[UR20][R16.64+0x38], R119 ;  /* 0x0000387710009986 */ /* 0x0001e2000c101114 */
[C---:B------:R-:W-:Y:S01]  /*7680*/  ISETP.LT.OR P6, PT, R33.reuse, 0x1, !P0 ;  /* 0x000000012100780c */ /* 0x040fe200047c1670 */
[-C--:B------:R-:W-:Y:S01]  /*7690*/  FMUL R90, R90, R8.reuse ;  /* 0x000000085a5a7220 */ /* 0x080fe20000400000 */
[----:B------:R-:W-:Y:S01]  /*76a0*/  ISETP.LT.OR P5, PT, R33, 0x2, !P0 ;  /* 0x000000022100780c */ /* 0x000fe200047a1670 */
[----:B------:R-:W-:Y:S01]  /*76b0*/  @!P4 STG.E.U8 desc[UR20][R14.64+0x38], R117 ;  /* 0x000038750e00c986 */ /* 0x000fe2000c101114 */
[----:B------:R-:W-:Y:S01]  /*76c0*/  ISETP.GE.AND P1, PT, R34, 0x89, PT ;  /* 0x000000892200780c */ /* 0x000fe20003f26270 */
[-C--:B------:R-:W-:Y:S01]  /*76d0*/  FMUL R23, R23, R8.reuse ;  /* 0x0000000817177220 */ /* 0x080fe20000400000 */
[----:B------:R-:W-:Y:S01]  /*76e0*/  F2FP.SATFINITE.E5M2.F32.PACK_AB_MERGE_C R99, RZ, R99, RZ ;  /* 0x00000063ff63723e */ /* 0x000fe200048060ff */
[----:B------:R1:W-:Y:S01]  /*76f0*/  @!P2 STG.E.U8 desc[UR20][R14.64+0x39], R7 ;  /* 0x000039070e00a986 */ /* 0x0003e2000c101114 */
[----:B------:R-:W-:Y:S01]  /*7700*/  ISETP.LT.OR P4, PT, R33, 0x1, !P1 ;  /* 0x000000012100780c */ /* 0x000fe20004f81670 */
[-C--:B------:R-:W-:Y:S01]  /*7710*/  FMUL R91, R91, R8.reuse ;  /* 0x000000085b5b7220 */ /* 0x080fe20000400000 */
[----:B------:R-:W-:Y:S01]  /*7720*/  ISETP.LT.OR P2, PT, R33, 0xa, !P0 ;  /* 0x0000000a2100780c */ /* 0x000fe20004741670 */
[----:B------:R-:W-:Y:S01]  /*7730*/  FMUL R89, R89, R8 ;  /* 0x0000000859597220 */ /* 0x000fe20000400000 */
[----:B0-----:R-:W-:Y:S01]  /*7740*/  F2FP.SATFINITE.E5M2.F32.PACK_AB_MERGE_C R17, RZ, R110, RZ ;  /* 0x0000006eff11723e */ /* 0x001fe200048060ff */
[----:B------:R-:W-:Y:S01]  /*7750*/  @!P6 STG.E.U8 desc[UR20][R12.64], R115 ;  /* 0x000000730c00e986 */ /* 0x000fe2000c101114 */
[C---:B------:R-:W-:Y:S01]  /*7760*/  ISETP.LT.OR P6, PT, R33.reuse, 0x2, !P1 ;  /* 0x000000022100780c */ /* 0x040fe20004fc1670 */
[-C--:B------:R-:W-:Y:S01]  /*7770*/  FMUL R22, R22, R8.reuse ;  /* 0x0000000816167220 */ /* 0x080fe20000400000 */
[----:B------:R-:W-:Y:S01]  /*7780*/  F2FP.SATFINITE.E5M2.F32.PACK_AB_MERGE_C R95, RZ, R95, RZ ;  /* 0x0000005fff5f723e */ /* 0x000fe200048060ff */
[----:B------:R-:W-:Y:S01]  /*7790*/  @!P5 STG.E.U8 desc[UR20][R12.64+0x1], R17 ;  /* 0x000001110c00d986 */ /* 0x000fe2000c101114 */
[----:B------:R-:W-:Y:S01]  /*77a0*/  ISETP.LT.OR P5, PT, R33, 0x9, !P0 ;  /* 0x000000092100780c */ /* 0x000fe200047a1670 */
[----:B------:R-:W-:Y:S01]  /*77b0*/  FMUL R19, R19, R8 ;  /* 0x0000000813137220 */ /* 0x000fe20000400000 */
[----:B-1----:R-:W-:Y:S01]  /*77c0*/  F2FP.SATFINITE.E5M2.F32.PACK_AB_MERGE_C R7, RZ, R108, RZ ;  /* 0x0000006cff07723e */ /* 0x002fe200048060ff */
[----:B------:R-:W-:Y:S01]  /*77d0*/  @!P4 STG.E.U8 desc[UR20][R10.64], R113 ;  /* 0x000000710a00c986 */ /* 0x000fe2000c101114 */
[----:B------:R-:W-:Y:S01]  /*77e0*/  F2FP.SATFINITE.E5M2.F32.PACK_AB_MERGE_C R15, RZ, R106, RZ ;  /* 0x0000006aff0f723e */ /* 0x000fe200048060ff */
[-C--:B------:R-:W-:Y:S01]  /*77f0*/  FMUL R18, R18, R8.reuse ;  /* 0x0000000812127220 */ /* 0x080fe20000400000 */
[----:B------:R-:W-:Y:S01]  /*7800*/  ISETP.LT.OR P4, PT, R33, 0x9, !P1 ;  /* 0x000000092100780c */ /* 0x000fe20004f81670 */
[-C--:B------:R-:W-:Y:S01]  /*7810*/  FMUL R21, R21, R8.reuse ;  /* 0x0000000815157220 */ /* 0x080fe20000400000 */
[----:B------:R-:W-:Y:S01]  /*7820*/  F2FP.SATFINITE.E5M2.F32.PACK_AB_MERGE_C R93, RZ, R93, RZ ;  /* 0x0000005dff5d723e */ /* 0x000fe200048060ff */
[----:B------:R0:W-:Y:S01]  /*7830*/  @!P6 STG.E.U8 desc[UR20][R10.64+0x1], R7 ;  /* 0x000001070a00e986 */ /* 0x0001e2000c101114 */
[C---:B------:R-:W-:Y:S01]  /*7840*/  ISETP.LT.OR P6, PT, R33.reuse, 0xa, !P1 ;  /* 0x0000000a2100780c */ /* 0x040fe20004fc1670 */
[----:B------:R-:W-:Y:S01]  /*7850*/  FMUL R20, R20, R8 ;  /* 0x0000000814147220 */ /* 0x000fe20000400000 */
[----:B------:R-:W-:Y:S01]  /*7860*/  F2FP.SATFINITE.E5M2.F32.PACK_AB_MERGE_C R23, RZ, R23, RZ ;  /* 0x00000017ff17723e */ /* 0x000fe200048060ff */
[----:B------:R1:W-:Y:S01]  /*7870*/  @!P2 STG.E.U8 desc[UR20][R12.64+0x9], R15 ;  /* 0x0000090f0c00a986 */ /* 0x0003e2000c101114 */
[----:B------:R-:W-:-:S02]  /*7880*/  ISETP.LT.OR P2, PT, R33, 0x12, !P0 ;  /* 0x000000122100780c */ /* 0x000fc40004741670 */
[----:B------:R-:W-:Y:S01]  /*7890*/  F2FP.SATFINITE.E5M2.F32.PACK_AB_MERGE_C R91, RZ, R91, RZ ;  /* 0x0000005bff5b723e */ /* 0x000fe200048060ff */
[----:B------:R-:W-:Y:S01]  /*78a0*/  @!P5 STG.E.U8 desc[UR20][R12.64+0x8], R109 ;  /* 0x0000086d0c00d986 */ /* 0x000fe2000c101114 */
[C---:B------:R-:W-:Y:S02]  /*78b0*/  ISETP.LT.OR P5, PT, R33.reuse, 0x11, !P0 ;  /* 0x000000112100780c */ /* 0x040fe400047a1670 */
[----:B------:R-:W-:Y:S01]  /*78c0*/  F2FP.SATFINITE.E5M2.F32.PACK_AB_MERGE_C R89, RZ, R89, RZ ;  /* 0x00000059ff59723e */ /* 0x000fe200048060ff */
[----:B------:R-:W-:Y:S01]  /*78d0*/  @!P4 STG.E.U8 desc[UR20][R10.64+0x8], R111 ;  /* 0x0000086f0a00c986 */ /* 0x000fe2000c101114 */
[----:B0-----:R-:W-:Y:S02]  /*78e0*/  F2FP.SATFINITE.E5M2.F32.PACK_AB_MERGE_C R7, RZ, R104, RZ ;  /* 0x00000068ff07723e */ /* 0x001fe400048060ff */
[C---:B------:R-:W-:Y:S02]  /*78f0*/  ISETP.LT.OR P4, PT, R33.reuse, 0x11, !P1 ;  /* 0x000000112100780c */ /* 0x040fe40004f81670 */
[----:B-1----:R-:W-:Y:S01]  /*7900*/  F2FP.SATFINITE.E5M2.F32.PACK_AB_MERGE_C R15, RZ, R100, RZ ;  /* 0x00000064ff0f723e */ /* 0x002fe200048060ff */
[----:B------:R0:W-:Y:S01]  /*7910*/  @!P6 STG.E.U8 desc[UR20][R10.64+0x9], R7 ;  /* 0x000009070a00e986 */ /* 0x0001e2000c101114 */
[----:B------:R-:W-:-:S02]  /*7920*/  ISETP.LT.OR P6, PT, R33, 0x12, !P1 ;  /* 0x000000122100780c */ /* 0x000fc40004fc1670 */
[----:B------:R-:W-:Y:S01]  /*7930*/  F2FP.SATFINITE.E5M2.F32.PACK_AB_MERGE_C R19, RZ, R19, RZ ;  /* 0x00000013ff13723e */ /* 0x000fe200048060ff */
[----:B------:R1:W-:Y:S01]  /*7940*/  @!P2 STG.E.U8 desc[UR20][R12.64+0x11], R15 ;  /* 0x0000110f0c00a986 */ /* 0x0003e2000c101114 */
[C---:B------:R-:W-:Y:S02]  /*7950*/  ISETP.LT.OR P2, PT, R33.reuse, 0x1a, !P0 ;  /* 0x0000001a2100780c */ /* 0x040fe40004741670 */
[----:B------:R-:W-:Y:S01]  /*7960*/  F2FP.SATFINITE.E5M2.F32.PACK_AB_MERGE_C R21, RZ, R21, RZ ;  /* 0x00000015ff15723e */ /* 0x000fe200048060ff */
[----:B------:R-:W-:Y:S01]  /*7970*/  @!P5 STG.E.U8 desc[UR20][R12.64+0x10], R107 ;  /* 0x0000106b0c00d986 */ /* 0x000fe2000c101114 */
[----:B------:R-:W-:Y:S02]  /*7980*/  ISETP.LT.OR P5, PT, R33, 0x19, !P0 ;  /* 0x000000192100780c */ /* 0x000fe400047a1670 */
[----:B------:R-:W-:Y:S01]  /*7990*/  F2FP.SATFINITE.E5M2.F32.PACK_AB_MERGE_C R17, RZ, R20, RZ ;  /* 0x00000014ff11723e */ /* 0x000fe200048060ff */
[----:B------:R-:W-:Y:S01]  /*79a0*/  @!P4 STG.E.U8 desc[UR20][R10.64+0x10], R105 ;  /* 0x000010690a00c986 */ /* 0x000fe2000c101114 */
[----:B0-----:R-:W-:-:S02]  /*79b0*/  F2FP.SATFINITE.E5M2.F32.PACK_AB_MERGE_C R7, RZ, R102, RZ ;  /* 0x00000066ff07723e */ /* 0x001fc400048060ff */
[C---:B------:R-:W-:Y:S02]  /*79c0*/  ISETP.LT.OR P4, PT, R33.reuse, 0x19, !P1 ;  /* 0x000000192100780c */ /* 0x040fe40004f81670 */
[----:B-1----:R-:W-:Y:S01]  /*79d0*/  F2FP.SATFINITE.E5M2.F32.PACK_AB_MERGE_C R15, RZ, R98, RZ ;  /* 0x00000062ff0f723e */ /* 0x002fe200048060ff */
[----:B------:R0:W-:Y:S01]  /*79e0*/  @!P6 STG.E.U8 desc[UR20][R10.64+0x11], R7 ;  /* 0x000011070a00e986 */ /* 0x0001e2000c101114 */
[----:B------:R-:W-:-:S03]  /*79f0*/  ISETP.LT.OR P6, PT, R33, 0x1a, !P1 ;  /* 0x0000001a2100780c */ /* 0x000fc60004fc1670 */
[----:B------:R1:W-:Y:S01]  /*7a00*/  @!P2 STG.E.U8 desc[UR20][R12.64+0x19], R15 ;  /* 0x0000190f0c00a986 */ /* 0x0003e2000c101114 */
[----:B------:R-:W-:-:S03]  /*7a10*/  ISETP.LT.OR P2, PT, R33, 0x22, !P0 ;  /* 0x000000222100780c */ /* 0x000fc60004741670 */
[----:B------:R-:W-:Y:S01]  /*7a20*/  @!P5 STG.E.U8 desc[UR20][R12.64+0x18], R103 ;  /* 0x000018670c00d986 */ /* 0x000fe2000c101114 */
[C---:B------:R-:W-:Y:S02]  /*7a30*/  ISETP.LT.OR P5, PT, R33.reuse, 0x21, !P0 ;  /* 0x000000212100780c */ /* 0x040fe400047a1670 */
[----:B0-----:R-:W-:Y:S01]  /*7a40*/  F2FP.SATFINITE.E5M2.F32.PACK_AB_MERGE_C R7, RZ, R96, RZ ;  /* 0x00000060ff07723e */ /* 0x001fe200048060ff */
[----:B------:R-:W-:Y:S01]  /*7a50*/  @!P4 STG.E.U8 desc[UR20][R10.64+0x18], R101 ;  /* 0x000018650a00c986 */ /* 0x000fe2000c101114 */
        /* <DEDUP_REMOVED lines=25> */
[C---:B------:R-:W-:Y:S02]  /*7bf0*/  ISETP.LT.OR P2, PT, R33.reuse, 0x39, !P0 ;  /* 0x000000392100780c */ /* 0x040fe40004741670 */
[C---:B------:R-:W-:Y:S01]  /*7c00*/  ISETP.LT.OR P0, PT, R33.reuse, 0x3a, !P0 ;  /* 0x0000003a2100780c */ /* 0x040fe20004701670 */
[----:B------:R1:W-:Y:S01]  /*7c10*/  @!P5 STG.E.U8 desc[UR20][R12.64+0x30], R91 ;  /* 0x0000305b0c00d986 */ /* 0x0003e2000c101114 */
[C---:B------:R-:W-:Y:S02]  /*7c20*/  ISETP.LT.OR P5, PT, R33.reuse, 0x39, !P1 ;  /* 0x000000392100780c */ /* 0x040fe40004fa1670 */
[----:B------:R-:W-:Y:S01]  /*7c30*/  ISETP.LT.OR P1, PT, R33, 0x3a, !P1 ;  /* 0x0000003a2100780c */ /* 0x000fe20004f21670 */
[----:B------:R1:W-:Y:S01]  /*7c40*/  @!P4 STG.E.U8 desc[UR20][R10.64+0x30], R89 ;  /* 0x000030590a00c986 */ /* 0x0003e2000c101114 */
[----:B0-----:R-:W-:-:S05]  /*7c50*/  F2FP.SATFINITE.E5M2.F32.PACK_AB_MERGE_C R7, RZ, R22, RZ ;  /* 0x00000016ff07723e */ /* 0x001fca00048060ff */
[----:B------:R1:W-:Y:S04]  /*7c60*/  @!P6 STG.E.U8 desc[UR20][R10.64+0x31], R7 ;  /* 0x000031070a00e986 */ /* 0x0003e8000c101114 */
[----:B------:R1:W-:Y:S04]  /*7c70*/  @!P2 STG.E.U8 desc[UR20][R12.64+0x38], R19 ;  /* 0x000038130c00a986 */ /* 0x0003e8000c101114 */
[----:B------:R1:W-:Y:S04]  /*7c80*/  @!P0 STG.E.U8 desc[UR20][R12.64+0x39], R15 ;  /* 0x0000390f0c008986 */ /* 0x0003e8000c101114 */
[----:B------:R1:W-:Y:S04]  /*7c90*/  @!P5 STG.E.U8 desc[UR20][R10.64+0x38], R21 ;  /* 0x000038150a00d986 */ /* 0x0003e8000c101114 */
[----:B------:R1:W-:Y:S02]  /*7ca0*/  @!P1 STG.E.U8 desc[UR20][R10.64+0x39], R17 ;  /* 0x000039110a009986 */ /* 0x0003e4000c101114 */
.L_x_167:
[----:B------:R-:W-:Y:S05]  /*7cb0*/  BSYNC B0 ;  /* 0x0000000000007941 */ /* 0x000fea0003800000 */
.L_x_37:
[----:B------:R-:W-:Y:S01]  /*7cc0*/  ULDC UR6, c[0x0][0xc] ;  /* 0x0000030000067ab9 */ /* 0x000fe20000000800 */
[----:B------:R-:W-:Y:S01]  /*7cd0*/  ULDC UR7, c[0x0][0x10] ;  /* 0x0000040000077ab9 */ /* 0x000fe20000000800 */
[----:B01---5:R-:W0:Y:S01]  /*7ce0*/  LDC R7, c[0x0][0x14] ;  /* 0x00000500ff077b82 */ /* 0x023e220000000800 */
[----:B------:R-:W-:Y:S01]  /*7cf0*/  UIMAD.WIDE.U32 UR6, UR6, UR7, URZ ;  /* 0x00000007060672a5 */ /* 0x000fe2000f8e003f */
[----:B------:R-:W-:Y:S01]  /*7d00*/  PRMT R10, RZ, 0x7610, R10 ;  /* 0x00007610ff0a7816 */ /* 0x000fe2000000000a */
[----:B------:R-:W-:-:S04]  /*7d10*/  IMAD.MOV.U32 R11, RZ, RZ, -0x1 ;  /* 0xffffffffff0b7424 */ /* 0x000fc800078e00ff */
[----:B0-----:R-:W-:-:S04]  /*7d20*/  IMAD.WIDE.U32 R2, R7, UR6, R2 ;  /* 0x0000000607027c25 */ /* 0x001fc8000f8e0002 */
[----:B------:R-:W-:Y:S01]  /*7d30*/  IMAD R7, R7, UR7, RZ ;  /* 0x0000000707077c24 */ /* 0x000fe2000f8e02ff */
[----:B------:R-:W-:Y:S02]  /*7d40*/  ULDC.64 UR6, c[0x0][0x650] ;  /* 0x0001940000067ab9 */ /* 0x000fe40000000a00 */
[----:B------:R-:W-:Y:S01]  /*7d50*/  ISETP.GE.U32.AND P0, PT, R2, UR6, PT ;  /* 0x0000000602007c0c */ /* 0x000fe2000bf06070 */
[----:B------:R-:W-:Y:S02]  /*7d60*/  IMAD.IADD R3, R3, 0x1, R7 ;  /* 0x0000000103037824 */ /* 0x000fe400078e0207 */
[----:B------:R-:W-:-:S03]  /*7d70*/  IMAD.MOV.U32 R7, RZ, RZ, -0x1 ;  /* 0xffffffffff077424 */ /* 0x000fc600078e00ff */
[----:B------:R-:W-:-:S13]  /*7d80*/  ISETP.GE.U32.AND.EX P0, PT, R3, UR7, PT, P0 ;  /* 0x0000000703007c0c */ /* 0x000fda000bf06100 */
[----:B------:R-:W-:Y:S05]  /*7d90*/  @P0 BRA `(.L_x_168) ;  /* 0x0000000400600947 */ /* 0x000fea0003800000 */
[----:B------:R-:W0:Y:S01]  /*7da0*/  S2R R22, SR_CTAID.X ;  /* 0x0000000000167919 */ /* 0x000e220000002500 */
[----:B------:R-:W1:Y:S01]  /*7db0*/  LDC.64 R16, c[0x0][0x628] ;  /* 0x00018a00ff107b82 */ /* 0x000e620000000a00 */
[----:B------:R-:W-:Y:S01]  /*7dc0*/  ULDC UR6, c[0x0][0x150] ;  /* 0x0000540000067ab9 */ /* 0x000fe20000000800 */
[----:B--234-:R-:W-:Y:S01]  /*7dd0*/  IMAD.MOV.U32 R14, RZ, RZ, R2 ;  /* 0x000000ffff0e7224 */ /* 0x01cfe200078e0002 */
[----:B------:R-:W2:Y:S01]  /*7de0*/  S2R R24, SR_CTAID.Y ;  /* 0x0000000000187919 */ /* 0x000ea20000002600 */
[----:B------:R-:W-:-:S04]  /*7df0*/  IMAD.MOV.U32 R15, RZ, RZ, R3 ;  /* 0x000000ffff0f7224 */ /* 0x000fc800078e0003 */
[----:B------:R-:W3:Y:S08]  /*7e00*/  LDC R25, c[0x0][0x144] ;  /* 0x00005100ff197b82 */ /* 0x000ef00000000800 */
[----:B------:R-:W4:Y:S08]  /*7e10*/  LDC R18, c[0x0][0x630] ;  /* 0x00018c00ff127b82 */ /* 0x000f300000000800 */
[----:B------:R-:W2:Y:S01]  /*7e20*/  LDC.64 R20, c[0x0][0x620] ;  /* 0x00018800ff147b82 */ /* 0x000ea20000000a00 */
[----:B-1----:R-:W-:-:S04]  /*7e30*/  ISETP.NE.U32.AND P0, PT, R16, RZ, PT ;  /* 0x000000ff1000720c */ /* 0x002fc80003f05070 */
[----:B------:R-:W-:Y:S02]  /*7e40*/  ISETP.NE.AND.EX P0, PT, R17, RZ, PT, P0 ;  /* 0x000000ff1100720c */ /* 0x000fe40003f05300 */
[----:B0-----:R-:W-:-:S05]  /*7e50*/  I2FP.F32.U32 R7, R22 ;  /* 0x0000001600077245 */ /* 0x001fca0000201000 */
[----:B------:R-:W-:-:S04]  /*7e60*/  FMUL R7, R7, UR6 ;  /* 0x0000000607077c20 */ /* 0x000fc80008400000 */
[----:B------:R0:W1:Y:S02]  /*7e70*/  F2I.U32.TRUNC.NTZ R23, R7 ;  /* 0x0000000700177305 */ /* 0x000064000020f000 */
[----:B---34-:R-:W-:Y:S05]  /*7e80*/  @!P0 BRA `(.L_x_169) ;  /* 0x0000000000288947 */ /* 0x018fea0003800000 */
[----:B0-----:R-:W0:Y:S02]  /*7e90*/  LDC R7, c[0x0][0x634] ;  /* 0x00018d00ff077b82 */ /* 0x001e240000000800 */
        /* <DEDUP_REMOVED lines=9> */
.L_x_169:
[-CC-:B------:R-:W-:Y:S01]  /*7f30*/  SHF.R.U64 R19, R14, R18.reuse, R15.reuse ;  /* 0x000000120e137219 */ /* 0x180fe2000000120f */
[----:B------:R-:W3:Y:S01]  /*7f40*/  LDC.64 R30, c[0x0][0x640] ;  /* 0x00019000ff1e7b82 */ /* 0x000ee20000000a00 */
[----:B0-----:R-:W-:Y:S01]  /*7f50*/  SHF.R.U32.HI R7, RZ, R18, R15 ;  /* 0x00000012ff077219 */ /* 0x001fe2000001160f */
[----:B-1----:R-:W-:Y:S01]  /*7f60*/  IMAD.MOV R23, RZ, RZ, -R23 ;  /* 0x000000ffff177224 */ /* 0x002fe200078e0a17 */
[----:B------:R-:W-:Y:S01]  /*7f70*/  IADD3 R13, P0, RZ, -R19, RZ ;  /* 0x80000013ff0d7210 */ /* 0x000fe20007f1e0ff */
[----:B------:R-:W-:Y:S02]  /*7f80*/  ULDC UR6, c[0x0][0x154] ;  /* 0x0000550000067ab9 */ /* 0x000fe40000000800 */
[----:B------:R-:W-:Y:S02]  /*7f90*/  IMAD R25, R25, R23, R22 ;  /* 0x0000001719197224 */ /* 0x000fe400078e0216 */
[----:B------:R-:W0:Y:S01]  /*7fa0*/  LDC R14, c[0x0][0x618] ;  /* 0x00018600ff0e7b82 */ /* 0x000e220000000800 */
[----:B------:R-:W-:-:S02]  /*7fb0*/  IMAD.X R7, RZ, RZ, ~R7, P0 ;  /* 0x000000ffff077224 */ /* 0x000fc400000e0e07 */
[----:B--2---:R-:W-:-:S04]  /*7fc0*/  IMAD.WIDE.U32 R10, R13, R20, R2 ;  /* 0x000000140d0a7225 */ /* 0x004fc800078e0002 */
[----:B------:R-:W-:Y:S01]  /*7fd0*/  IMAD R12, R7, R20, RZ ;  /* 0x00000014070c7224 */ /* 0x000fe200078e02ff */
[----:B------:R-:W1:Y:S03]  /*7fe0*/  LDC R26, c[0x0][0x608] ;  /* 0x00018200ff1a7b82 */ /* 0x000e660000000800 */
[----:B------:R-:W-:Y:S02]  /*7ff0*/  IMAD R7, R13, R21, R12 ;  /* 0x000000150d077224 */ /* 0x000fe400078e020c */
[----:B------:R-:W-:Y:S02]  /*8000*/  IMAD.MOV.U32 R13, RZ, RZ, 0x1 ;  /* 0x00000001ff0d7424 */ /* 0x000fe400078e00ff */
[----:B------:R-:W-:Y:S01]  /*8010*/  IMAD.IADD R7, R11, 0x1, R7 ;  /* 0x000000010b077824 */ /* 0x000fe200078e0207 */
[----:B------:R-:W2:Y:S01]  /*8020*/  LDC R28, c[0x0][0x658] ;  /* 0x00019600ff1c7b82 */ /* 0x000ea20000000800 */
[----:B------:R-:W-:-:S02]  /*8030*/  I2FP.F32.U32 R11, R24 ;  /* 0x00000018000b7245 */ /* 0x000fc40000201000 */
[----:B---3--:R-:W-:-:S03]  /*8040*/  ISETP.NE.U32.AND P0, PT, R30, RZ, PT ;  /* 0x000000ff1e00720c */ /* 0x008fc60003f05070 */
[----:B------:R-:W-:Y:S01]  /*8050*/  FMUL R12, R11, UR6 ;  /* 0x000000060b0c7c20 */ /* 0x000fe20008400000 */
[----:B------:R-:W-:Y:S01]  /*8060*/  ISETP.NE.AND.EX P0, PT, R31, RZ, PT, P0 ;  /* 0x000000ff1f00720c */ /* 0x000fe20003f05300 */
[----:B------:R-:W3:Y:S01]  /*8070*/  LDC R23, c[0x0][0x148] ;  /* 0x00005200ff177b82 */ /* 0x000ee20000000800 */
[-CC-:B0-----:R-:W-:Y:S01]  /*8080*/  SHF.R.U64 R18, R10, R14.reuse, R7.reuse ;  /* 0x0000000e0a127219 */ /* 0x181fe20000001207 */
[----:B------:R0:W4:Y:S01]  /*8090*/  F2I.U32.TRUNC.NTZ R20, R12 ;  /* 0x0000000c00147305 */ /* 0x000122000020f000 */
[----:B------:R-:W-:Y:S01]  /*80a0*/  SHF.R.U32.HI R7, RZ, R14, R7 ;  /* 0x0000000eff077219 */ /* 0x000fe20000011607 */
[----:B------:R-:W-:-:S04]  /*80b0*/  IMAD.MOV.U32 R11, RZ, RZ, -0x1 ;  /* 0xffffffffff0b7424 */ /* 0x000fc800078e00ff */
[----:B------:R-:W0:Y:S01]  /*80c0*/  LDC R22, c[0x0][0x600] ;  /* 0x00018000ff167b82 */ /* 0x000e220000000800 */
[-CC-:B-1----:R-:W-:Y:S02]  /*80d0*/  SHF.R.U64 R16, R18, R26.reuse, R7.reuse ;  /* 0x0000001a12107219 */ /* 0x182fe40000001207 */
[----:B------:R-:W-:-:S05]  /*80e0*/  SHF.R.U32.HI R7, RZ, R26, R7 ;  /* 0x0000001aff077219 */ /* 0x000fca0000011607 */
[----:B------:R-:W1:Y:S01]  /*80f0*/  LDC R29, c[0x0][0x648] ;  /* 0x00019200ff1d7b82 */ /* 0x000e620000000800 */
[-C--:B--2---:R-:W-:Y:S02]  /*8100*/  SHF.L.U32 R10, R11, R28.reuse, RZ ;  /* 0x0000001c0b0a7219 */ /* 0x084fe400000006ff */
[-CC-:B------:R-:W-:Y:S02]  /*8110*/  SHF.R.U64 R21, R16, R28.reuse, R7.reuse ;  /* 0x0000001c10157219 */ /* 0x180fe40000001207 */
[----:B------:R-:W-:Y:S02]  /*8120*/  SHF.R.U32.HI R11, RZ, R28, R7 ;  /* 0x0000001cff0b7219 */ /* 0x000fe40000011607 */
[----:B------:R-:W-:Y:S01]  /*8130*/  LOP3.LUT R27, RZ, R10, RZ, 0x33, !PT ;  /* 0x0000000aff1b7212 */ /* 0x000fe200078e33ff */
[----:B------:R-:W2:Y:S01]  /*8140*/  LDC R33, c[0x0][0x638] ;  /* 0x00018e00ff217b82 */ /* 0x000ea20000000800 */
[----:B------:R-:W-:Y:S01]  /*8150*/  SHF.L.U32 R28, R13, R28, RZ ;  /* 0x0000001c0d1c7219 */ /* 0x000fe200000006ff */
[----:B------:R-:W-:-:S06]  /*8160*/  IMAD.MOV.U32 R10, RZ, RZ, R21 ;  /* 0x000000ffff0a7224 */ /* 0x000fcc00078e0015 */
[----:B------:R-:W0:Y:S01]  /*8170*/  LDC R34, c[0x0][0x610] ;  /* 0x00018400ff227b82 */ /* 0x000e220000000800 */
[----:B----4-:R-:W-:Y:S05]  /*8180*/  @!P0 BRA `(.L_x_170) ;  /* 0x0000000000288947 */ /* 0x010fea0003800000 */
[----:B------:R-:W4:Y:S02]  /*8190*/  LDC R10, c[0x0][0x64c] ;  /* 0x00019300ff0a7b82 */ /* 0x000f240000000800 */
[----:B----4-:R-:W-:-:S05]  /*81a0*/  IADD3 R7, P0, R21, R10, RZ ;  /* 0x0000000a15077210 */ /* 0x010fca0007f1e0ff */
[----:B------:R-:W-:-:S04]  /*81b0*/  IMAD.X R17, RZ, RZ, R11, P0 ;  /* 0x000000ffff117224 */ /* 0x000fc800000e060b */
[----:B------:R-:W-:-:S04]  /*81c0*/  IMAD.WIDE.U32 R10, R17, R30, RZ ;  /* 0x0000001e110a7225 */ /* 0x000fc800078e00ff */
[----:B0-----:R-:W-:-:S04]  /*81d0*/  IMAD.WIDE.U32 R12, P0, R7, R31, R10 ;  /* 0x0000001f070c7225 */ /* 0x001fc8000780000a */
[----:B------:R-:W-:-:S04]  /*81e0*/  IMAD.WIDE.U32 R10, R7, R30, RZ ;  /* 0x0000001e070a7225 */ /* 0x000fc800078e00ff */
[----:B------:R-:W-:Y:S01]  /*81f0*/  IMAD.X R15, RZ, RZ, RZ, P0 ;  /* 0x000000ffff0f7224 */ /* 0x000fe200000e06ff */
[----:B------:R-:W-:Y:S01]  /*8200*/  IADD3 RZ, P0, R11, R12, RZ ;  /* 0x0000000c0bff7210 */ /* 0x000fe20007f1e0ff */
[----:B------:R-:W-:-:S04]  /*8210*/  IMAD.MOV.U32 R14, RZ, RZ, R13 ;  /* 0x000000ffff0e7224 */ /* 0x000fc800078e000d */
[----:B------:R-:W-:-:S08]  /*8220*/  IMAD.WIDE.U32.X R10, R17, R31, R14, P0 ;  /* 0x0000001f110a7225 */ /* 0x000fd000000e040e */
.L_x_170:
[----:B-1----:R-:W-:Y:S01]  /*8230*/  SHF.R.U64 R7, R10, R29, R11 ;  /* 0x0000001d0a077219 */ /* 0x002fe2000000120b */
[----:B0-----:R-:W-:Y:S01]  /*8240*/  VIADD R11, R22, 0xffffffff ;  /* 0xffffffff160b7836 */ /* 0x001fe20000000000 */
[----:B------:R-:W-:Y:S01]  /*8250*/  LOP3.LUT R32, R16, R27, RZ, 0xc0, !PT ;  /* 0x0000001b10207212 */ /* 0x000fe200078ec0ff */
[----:B------:R-:W-:Y:S02]  /*8260*/  IMAD.MOV R20, RZ, RZ, -R20 ;  /* 0x000000ffff147224 */ /* 0x000fe400078e0a14 */
[----:B------:R-:W-:Y:S01]  /*8270*/  IMAD.MOV R10, RZ, RZ, -R7 ;  /* 0x000000ffff0a7224 */ /* 0x000fe200078e0a07 */
[----:B------:R-:W-:Y:S01]  /*8280*/  LOP3.LUT R18, R18, R11, RZ, 0xc0, !PT ;  /* 0x0000000b12127212 */ /* 0x000fe200078ec0ff */
[----:B------:R-:W-:Y:S02]  /*8290*/  IMAD R32, R28, R7, R32 ;  /* 0x000000071c207224 */ /* 0x000fe400078e0220 */
[----:B---3--:R-:W-:Y:S02]  /*82a0*/  @P3 IMAD R25, R23, R20, R24 ;  /* 0x0000001417193224 */ /* 0x008fe400078e0218 */
[----:B--2---:R-:W-:-:S02]  /*82b0*/  IMAD R7, R10, R33, R21 ;  /* 0x000000210a077224 */ /* 0x004fc400078e0215 */
[----:B------:R-:W-:Y:S02]  /*82c0*/  IMAD R32, R32, R34, R25 ;  /* 0x0000002220207224 */ /* 0x000fe400078e0219 */
[----:B------:R-:W-:Y:S02]  /*82d0*/  IMAD R7, R7, R22, R18 ;  /* 0x0000001607077224 */ /* 0x000fe400078e0212 */
[----:B------:R-:W-:-:S03]  /*82e0*/  IMAD.MOV.U32 R10, RZ, RZ, 0x1 ;  /* 0x00000001ff0a7424 */ /* 0x000fc600078e00ff */
[----:B------:R-:W-:Y:S02]  /*82f0*/  SEL R11, R7, R32, !P3 ;  /* 0x00000020070b7207 */ /* 0x000fe40005800000 */
[----:B------:R-:W-:Y:S01]  /*8300*/  SEL R32, R32, R7, !P3 ;  /* 0x0000000720207207 */ /* 0x000fe20005800000 */
[----:B------:R-:W-:-:S07]  /*8310*/  IMAD.MOV.U32 R7, RZ, RZ, R19 ;  /* 0x000000ffff077224 */ /* 0x000fce00078e0013 */
.L_x_168:
[----:B------:R-:W-:Y:S01]  /*8320*/  LOP3.LUT P0, RZ, R10, 0xff, RZ, 0xc0, !PT ;  /* 0x000000ff0aff7812 */ /* 0x000fe2000780c0ff */
[----:B------:R-:W-:-:S12]  /*8330*/  IMAD.MOV.U32 R10, RZ, RZ, R32 ;  /* 0x000000ffff0a7224 */ /* 0x000fd800078e0020 */
[----:B------:R-:W-:Y:S05]  /*8340*/  @P0 BRA `(.L_x_171) ;  /* 0xffffff8c00a80947 */ /* 0x000fea000383ffff */
[----:B------:R-:W-:Y:S05]  /*8350*/  EXIT ;  /* 0x000000000000794d */ /* 0x000fea0003800000 */
.L_x_7:
[----:B0-----:R-:W-:Y:S01]  /*8360*/  ULDC.64 UR4, c[0x0][0x650] ;  /* 0x0001940000047ab9 */ /* 0x001fe20000000a00 */
        /* <DEDUP_REMOVED lines=25> */
.L_x_173:
[----:B------:R-:W0:Y:S01]  /*8500*/  LDC.64 R28, c[0x0][0x640] ;  /* 0x00019000ff1c7b82 */ /* 0x000e220000000a00 */
[-CC-:B------:R-:W-:Y:S01]  /*8510*/  SHF.R.U64 R21, R16, R6.reuse, R17.reuse ;  /* 0x0000000610157219 */ /* 0x180fe20000001211 */
[----:B------:R-:W-:Y:S01]  /*8520*/  IMAD.MOV.U32 R31, RZ, RZ, 0x1 ;  /* 0x00000001ff1f7424 */ /* 0x000fe200078e00ff */
[----:B------:R-:W-:Y:S02]  /*8530*/  SHF.R.U32.HI R5, RZ, R6, R17 ;  /* 0x00000006ff057219 */ /* 0x000fe40000011611 */
        /* <DEDUP_REMOVED lines=9> */
[----:B0-----:R-:W-:Y:S01]  /*85d0*/  ISETP.NE.U32.AND P0, PT, R28, RZ, PT ;  /* 0x000000ff1c00720c */ /* 0x001fe20003f05070 */
[----:B------:R-:W-:-:S03]  /*85e0*/  IMAD.MOV.U32 R11, RZ, RZ, -0x1 ;  /* 0xffffffffff0b7424 */ /* 0x000fc600078e00ff */
[----:B------:R-:W-:Y:S02]  /*85f0*/  ISETP.NE.AND.EX P0, PT, R29, RZ, PT, P0 ;  /* 0x000000ff1d00720c */ /* 0x000fe40003f05300 */
[----:B------:R-:W0:Y:S01]  /*8600*/  LDC R24, c[0x0][0x600] ;  /* 0x00018000ff187b82 */ /* 0x000e220000000800 */
[-CC-:B-1----:R-:W-:Y:S02]  /*8610*/  SHF.R.U64 R18, R10, R14.reuse, R5.reuse ;  /* 0x0000000e0a127219 */ /* 0x182fe40000001205 */
[----:B------:R-:W-:-:S05]  /*8620*/  SHF.R.U32.HI R5, RZ, R14, R5 ;  /* 0x0000000eff057219 */ /* 0x000fca0000011605 */
        /* <DEDUP_REMOVED lines=21> */
.L_x_174:
[----:B-1----:R-:W-:Y:S01]  /*8780*/  SHF.R.U64 R6, R10, R25, R11 ;  /* 0x000000190a067219 */ /* 0x002fe2000000120b */
[----:B0-----:R-:W-:Y:S01]  /*8790*/  VIADD R11, R24, 0xffffffff ;  /* 0xffffffff180b7836 */ /* 0x001fe20000000000 */
[----:B------:R-:W-:Y:S01]  /*87a0*/  SHF.L.U32 R9, R31, R26, RZ ;  /* 0x0000001a1f097219 */ /* 0x000fe200000006ff */
[----:B------:R-:W-:Y:S01]  /*87b0*/  @P3 IMAD R12, R13, R20, R8 ;  /* 0x000000140d0c3224 */ /* 0x000fe200078e0208 */
[----:B------:R-:W-:Y:S01]  /*87c0*/  LOP3.LUT R5, R22, R33, RZ, 0xc0, !PT ;  /* 0x0000002116057212 */ /* 0x000fe200078ec0ff */
[----:B------:R-:W-:Y:S01]  /*87d0*/  IMAD.MOV R10, RZ, RZ, -R6 ;  /* 0x000000ffff0a7224 */ /* 0x000fe200078e0a06 */
[----:B------:R-:W-:Y:S01]  /*87e0*/  LOP3.LUT R18, R18, R11, RZ, 0xc0, !PT ;  /* 0x0000000b12127212 */ /* 0x000fe200078ec0ff */
[----:B------:R-:W-:Y:S02]  /*87f0*/  IMAD.MOV.U32 R16, RZ, RZ, R21 ;  /* 0x000000ffff107224 */ /* 0x000fe400078e0015 */
[----:B------:R-:W-:Y:S02]  /*8800*/  IMAD R9, R9, R6, R5 ;  /* 0x0000000609097224 */ /* 0x000fe400078e0205 */
[----:B--2---:R-:W-:-:S02]  /*8810*/  IMAD R5, R10, R27, R23 ;  /* 0x0000001b0a057224 */ /* 0x004fc400078e0217 */
[----:B---3--:R-:W-:Y:S02]  /*8820*/  IMAD R12, R9, R30, R12 ;  /* 0x0000001e090c7224 */ /* 0x008fe400078e020c */
[----:B------:R-:W-:Y:S02]  /*8830*/  IMAD.MOV.U32 R6, RZ, RZ, 0x1 ;  /* 0x00000001ff067424 */ /* 0x000fe400078e00ff */
[----:B------:R-:W-:-:S03]  /*8840*/  IMAD R9, R5, R24, R18 ;  /* 0x0000001805097224 */ /* 0x000fc600078e0212 */
[----:B------:R-:W-:Y:S02]  /*8850*/  PRMT R5, R6, 0x7610, R5 ;  /* 0x0000761006057816 */ /* 0x000fe40000000005 */
[----:B------:R-:W-:Y:S02]  /*8860*/  SEL R6, R9, R12, !P3 ;  /* 0x0000000c09067207 */ /* 0x000fe40005800000 */
[----:B------:R-:W-:-:S07]  /*8870*/  SEL R18, R12, R9, !P3 ;  /* 0x000000090c127207 */ /* 0x000fce0005800000 */
.L_x_172:
[----:B------:R-:W-:-:S08]  /*8880*/  NOP ;  /* 0x0000000000007918 */ /* 0x000fd00000000000 */
[----:B------:R-:W0:-:S00]  /*8890*/  USETMAXREG.DEALLOC.CTAPOOL 0x28 ;  /* 0x00000028000079c8 */ /* 0x000e0000080e0500 */
[----:B0-----:R-:W-:-:S13]  /*88a0*/  ISETP.NE.AND P0, PT, R7, RZ, PT ;  /* 0x000000ff0700720c */ /* 0x001fda0003f05270 */
[----:B------:R-:W-:Y:S05]  /*88b0*/  @P0 EXIT ;  /* 0x000000000000094d */ /* 0x000fea0003800000 */
[----:B------:R-:W-:Y:S01]  /*88c0*/  LOP3.LUT P0, RZ, R5, 0xff, RZ, 0xc0, !PT ;  /* 0x000000ff05ff7812 */ /* 0x000fe2000780c0ff */
[----:B------:R-:W-:Y:S02]  /*88d0*/  IMAD.MOV.U32 R5, RZ, RZ, 0x1 ;  /* 0x00000001ff057424 */ /* 0x000fe400078e00ff */
[----:B------:R-:W-:-:S10]  /*88e0*/  IMAD.MOV.U32 R17, RZ, RZ, RZ ;  /* 0x000000ffff117224 */ /* 0x000fd400078e00ff */
[----:B------:R-:W-:Y:S05]  /*88f0*/  @!P0 BRA `(.L_x_175) ;  /* 0x0000000c003c8947 */ /* 0x000fea0003800000 */
[----:B------:R-:W0:Y:S01]  /*8900*/  LDC R5, c[0x0][0x28c] ;  /* 0x0000a300ff057b82 */ /* 0x000e220000000800 */
[----:B------:R-:W1:Y:S01]  /*8910*/  S2R R12, SR_CgaCtaId ;  /* 0x00000000000c7919 */ /* 0x000e620000008800 */
[----:B------:R-:W-:Y:S01]  /*8920*/  ULDC UR5, c[0x0][0x658] ;  /* 0x0001960000057ab9 */ /* 0x000fe20000000800 */
[----:B------:R-:W-:Y:S01]  /*8930*/  UMOV UR7, 0xffffffff ;  /* 0xffffffff00077882 */ /* 0x000fe20000000000 */
[----:B------:R-:W-:Y:S01]  /*8940*/  ULDC UR6, c[0x0][0xc] ;  /* 0x0000030000067ab9 */ /* 0x000fe20000000800 */
[----:B------:R-:W-:Y:S01]  /*8950*/  USHF.L.U32 UR8, UR7, UR5, URZ ;  /* 0x0000000507087299 */ /* 0x000fe2000800063f */
[----:B------:R-:W-:Y:S01]  /*8960*/  BSSY B0, `(.L_x_175) ;  /* 0x00000c8000007945 */ /* 0x000fe20003800000 */
[----:B------:R-:W-:Y:S01]  /*8970*/  UMOV UR9, 0x1 ;  /* 0x0000000100097882 */ /* 0x000fe20000000000 */
[----:B------:R-:W-:Y:S01]  /*8980*/  ULDC UR7, c[0x0][0x10] ;  /* 0x0000040000077ab9 */ /* 0x000fe20000000800 */
[----:B------:R-:W-:Y:S01]  /*8990*/  USHF.L.U32 UR18, UR9, UR5, URZ ;  /* 0x0000000509127299 */ /* 0x000fe2000800063f */
[----:B------:R-:W-:Y:S01]  /*89a0*/  IMAD.MOV.U32 R14, RZ, RZ, 0x1 ;  /* 0x00000001ff0e7424 */ /* 0x000fe200078e00ff */
[----:B------:R-:W-:Y:S01]  /*89b0*/  UIMAD.WIDE.U32 UR6, UR6, UR7, URZ ;  /* 0x00000007060672a5 */ /* 0x000fe2000f8e003f */
[----:B------:R-:W-:Y:S01]  /*89c0*/  LOP3.LUT R15, R4, 0x2, RZ, 0xfc, !PT ;  /* 0x00000002040f7812 */ /* 0x000fe200078efcff */
[----:B------:R-:W-:Y:S01]  /*89d0*/  ULDC UR5, c[0x0][0x14] ;  /* 0x0000050000057ab9 */ /* 0x000fe20000000800 */
[----:B------:R-:W-:Y:S01]  /*89e0*/  IMAD.MOV.U32 R17, RZ, RZ, RZ ;  /* 0x000000ffff117224 */ /* 0x000fe200078e00ff */
[----:B------:R-:W-:-:S02]  /*89f0*/  UIMAD.WIDE.U32 UR20, UR6, UR5, URZ ;  /* 0x00000005061472a5 */ /* 0x000fc4000f8e003f */
[----:B------:R-:W-:Y:S01]  /*8a00*/  UIMAD UR13, UR7, UR5, URZ ;  /* 0x00000005070d72a4 */ /* 0x000fe2000f8e023f */
[----:B------:R-:W-:Y:S01]  /*8a10*/  ULDC UR4, c[0x0][0x600] ;  /* 0x0001800000047ab9 */ /* 0x000fe20000000800 */
[----:B------:R-:W-:Y:S02]  /*8a20*/  ULOP3.LUT UR17, URZ, UR8, URZ, 0x33, !UPT ;  /* 0x000000083f117292 */ /* 0x000fe4000f8e333f */
[----:B------:R-:W-:Y:S01]  /*8a30*/  UIADD3 UR4, UR4, -0x1, URZ ;  /* 0xffffffff04047890 */ /* 0x000fe2000fffe03f */
[----:B0-----:R-:W-:Y:S01]  /*8a40*/  VIADD R5, R5, 0x7f ;  /* 0x0000007f05057836 */ /* 0x001fe20000000000 */
[----:B------:R-:W-:Y:S01]  /*8a50*/  UIADD3 UR13, UR21, UR13, URZ ;  /* 0x0000000d150d7290 */ /* 0x000fe2000fffe03f */
[----:B------:R-:W-:-:S03]  /*8a60*/  ULDC.64 UR22, c[0x0][0x198] ;  /* 0x0000660000167ab9 */ /* 0x000fc60000000a00 */
[----:B------:R-:W-:-:S04]  /*8a70*/  SHF.R.S32.HI R8, RZ, 0x1f, R5 ;  /* 0x0000001fff087819 */ /* 0x000fc80000011405 */
[----:B------:R-:W-:Y:S01]  /*8a80*/  LEA.HI R8, R8, R5, RZ, 0x7 ;  /* 0x0000000508087211 */ /* 0x000fe200078f38ff */
[C---:B-1----:R-:W-:Y:S02]  /*8a90*/  IMAD.SHL.U32 R11, R12.reuse, 0x20, RZ ;  /* 0x000000200c0b7824 */ /* 0x042fe400078e00ff */
[----:B------:R-:W-:Y:S01]  /*8aa0*/  IMAD.SHL.U32 R12, R12, 0x1000, RZ ;  /* 0x000010000c0c7824 */ /* 0x000fe200078e00ff */
[----:B------:R-:W-:Y:S01]  /*8ab0*/  SHF.R.S32.HI R10, RZ, 0x7, R8 ;  /* 0x00000007ff0a7819 */ /* 0x000fe20000011408 */
[----:B------:R-:W-:Y:S01]  /*8ac0*/  IMAD.MOV.U32 R5, RZ, RZ, 0x1 ;  /* 0x00000001ff057424 */ /* 0x000fe200078e00ff */
[----:B------:R-:W-:Y:S02]  /*8ad0*/  LOP3.LUT R11, R11, 0x20, RZ, 0xc0, !PT ;  /* 0x000000200b0b7812 */ /* 0x000fe400078ec0ff */
[----:B------:R-:W-:Y:S01]  /*8ae0*/  LOP3.LUT R12, R12, 0x1000, RZ, 0xc0, !PT ;  /* 0x000010000c0c7812 */ /* 0x000fe200078ec0ff */
[----:B------:R-:W-:-:S07]  /*8af0*/  VIADD R13, R10, 0x1 ;  /* 0x000000010a0d7836 */ /* 0x000fce0000000000 */
.L_x_186:
[----:B------:R-:W-:-:S03]  /*8b00*/  UMOV UR5, 0xffffffff ;  /* 0xffffffff00057882 */ /* 0x000fc60000000000 */
[----:B------:R-:W-:Y:S05]  /*8b10*/  BRA.DIV UR5, `(.L_x_176) ;  /* 0x0000000e05c87947 */ /* 0x000fea000b800000 */
[----:B------:R-:W-:-:S13]  /*8b20*/  ELECT P0, URZ, PT ;  /* 0x00000000003f782f */ /* 0x000fda0003800000 */
.L_x_198:
[----:B------:R-:W0:Y:S01]  /*8b30*/  LDC R7, c[0x0][0x28c] ;  /* 0x0000a300ff077b82 */ /* 0x000e220000000800 */
[----:B------:R-:W-:Y:S01]  /*8b40*/  BSSY B1, `(.L_x_177) ;  /* 0x0000038000017945 */ /* 0x000fe20003800000 */
[----:B0-----:R-:W-:-:S13]  /*8b50*/  ISETP.LT.OR P0, PT, R7, 0x1, !P0 ;  /* 0x000000010700780c */ /* 0x001fda0004701670 */
[----:B------:R-:W-:Y:S05]  /*8b60*/  @P0 BRA `(.L_x_178) ;  /* 0x0000000000d40947 */ /* 0x000fea0003800000 */
[----:B------:R-:W-:Y:S02]  /*8b70*/  IMAD R19, R6, 0x40, R11 ;  /* 0x0000004006137824 */ /* 0x000fe400078e020b */
[----:B------:R-:W-:Y:S02]  /*8b80*/  IMAD.SHL.U32 R20, R18, 0x100, RZ ;  /* 0x0000010012147824 */ /* 0x000fe400078e00ff */
[----:B------:R-:W-:Y:S02]  /*8b90*/  IMAD.MOV.U32 R23, RZ, RZ, RZ ;  /* 0x000000ffff177224 */ /* 0x000fe400078e00ff */
[----:B------:R-:W-:Y:S02]  /*8ba0*/  IMAD.MOV.U32 R6, RZ, RZ, R13 ;  /* 0x000000ffff067224 */ /* 0x000fe400078e000d */
[----:B------:R-:W-:Y:S02]  /*8bb0*/  IMAD.MOV.U32 R7, RZ, RZ, R5 ;  /* 0x000000ffff077224 */ /* 0x000fe400078e0005 */
[----:B------:R-:W-:-:S07]  /*8bc0*/  IMAD.MOV.U32 R9, RZ, RZ, R17 ;  /* 0x000000ffff097224 */ /* 0x000fce00078e0011 */
.L_x_181:
[----:B------:R-:W0:Y:S01]  /*8bd0*/  S2R R21, SR_CgaCtaId ;  /* 0x0000000000157919 */ /* 0x000e220000008800 */
[----:B------:R-:W-:Y:S02]  /*8be0*/  MOV R8, 0x400 ;  /* 0x0000040000087802 */ /* 0x000fe40000000f00 */
[----:B------:R-:W-:-:S13]  /*8bf0*/  LOP3.LUT P1, RZ, R0, 0x7f, RZ, 0xc0, !PT ;  /* 0x0000007f00ff7812 */ /* 0x000fda000782c0ff */
[----:B------:R-:W1:Y:S01]  /*8c00*/  @!P1 LDC R18, c[0x0][0x500] ;  /* 0x00014000ff129b82 */ /* 0x000e620000000800 */
[----:B0-----:R-:W-:Y:S02]  /*8c10*/  LEA R22, R21, R8, 0x18 ;  /* 0x0000000815167211 */ /* 0x001fe400078ec0ff */
[----:B------:R-:W-:-:S03]  /*8c20*/  SHF.L.U32 R8, R7, 0x1f, RZ ;  /* 0x0000001f07087819 */ /* 0x000fc600000006ff */
[----:B------:R-:W-:-:S04]  /*8c30*/  IMAD R21, R9, 0x8, R22 ;  /* 0x0000000809157824 */ /* 0x000fc800078e0216 */
[----:B------:R-:W0:Y:S02]  /*8c40*/  SYNCS.PHASECHK.TRANS64.TRYWAIT P0, [R21+URZ+0x28], R8 ;  /* 0x00002808150075a7 */ /* 0x000e24000800017f */
[----:B01----:R-:W-:Y:S05]  /*8c50*/  @!P0 BRA `(.L_x_179) ;  /* 0x0000000c00988947 */ /* 0x003fea0003800000 */
.L_x_199:
[----:B0-----:R-:W-:Y:S01]  /*8c60*/  PRMT R8, R15, 0x9910, RZ ;  /* 0x000099100f087816 */ /* 0x001fe200000000ff */
[----:B------:R0:W-:Y:S03]  /*8c70*/  @!P1 SYNCS.ARRIVE.TRANS64 RZ, [R21+URZ], R18 ;  /* 0x0000001215ff99a7 */ /* 0x0001e6000800003f */
[----:B------:R-:W-:-:S13]  /*8c80*/  ISETP.NE.AND P0, PT, R8, 0x2, PT ;  /* 0x000000020800780c */ /* 0x000fda0003f05270 */
[----:B0-----:R-:W-:Y:S05]  /*8c90*/  @P0 BRA `(.L_x_180) ;  /* 0x0000000000040947 */ /* 0x001fea0003800000 */
[----:B------:R-:W-:Y:S01]  /*8ca0*/  BPT.TRAP 0x1 ;  /* 0x000000040000795c */ /* 0x000fe20000300000 */
.L_x_180:
[----:B------:R-:W-:Y:S01]  /*8cb0*/  R2UR UR16, R22 ;  /* 0x00000000161072ca */ /* 0x000fe200000e0000 */
[----:B------:R-:W-:Y:S01]  /*8cc0*/  IMAD R22, R9, 0x8000, R22 ;  /* 0x0000800009167824 */ /* 0x000fe200078e0216 */
[----:B------:R-:W-:Y:S01]  /*8cd0*/  R2UR UR9, R21 ;  /* 0x00000000150972ca */ /* 0x000fe200000e0000 */
[C---:B------:R-:W-:Y:S01]  /*8ce0*/  IMAD R8, R9.reuse, 0x2000, R12 ;  /* 0x0000200009087824 */ /* 0x040fe200078e020c */
[----:B------:R-:W-:Y:S01]  /*8cf0*/  UIADD3 UR6, UP0, UR22, 0xf0, URZ ;  /* 0x000000f016067890 */ /* 0x000fe2000ff1e03f */
[----:B------:R-:W-:Y:S01]  /*8d00*/  VIADD R6, R6, 0xffffffff ;  /* 0xffffffff06067836 */ /* 0x000fe20000000000 */
[----:B------:R-:W-:Y:S01]  /*8d10*/  R2UR UR5, R22 ;  /* 0x00000000160572ca */ /* 0x000fe200000e0000 */
[----:B------:R-:W-:Y:S01]  /*8d20*/  UIADD3 UR24, UP1, UR22, 0x1f0, URZ ;  /* 0x000001f016187890 */ /* 0x000fe2000ff3e03f */
[----:B------:R-:W-:Y:S01]  /*8d30*/  R2UR UR8, R8 ;  /* 0x00000000080872ca */ /* 0x000fe200000e0000 */
[----:B------:R-:W-:Y:S01]  /*8d40*/  UIADD3.X UR7, URZ, UR23, URZ, UP0, !UPT ;  /* 0x000000173f077290 */ /* 0x000fe200087fe43f */
[----:B------:R-:W-:Y:S01]  /*8d50*/  R2UR UR11, R20 ;  /* 0x00000000140b72ca */ /* 0x000fe200000e0000 */
[----:B------:R-:W-:Y:S01]  /*8d60*/  VIADD R9, R9, 0x1 ;  /* 0x0000000109097836 */ /* 0x000fe20000000000 */
[----:B------:R-:W-:Y:S01]  /*8d70*/  R2UR UR10, R23 ;  /* 0x00000000170a72ca */ /* 0x000fe200000e0000 */
[----:B------:R-:W-:Y:S01]  /*8d80*/  UIADD3.X UR25, URZ, UR23, URZ, UP1, !UPT ;  /* 0x000000173f197290 */ /* 0x000fe20008ffe43f */
[----:B------:R-:W-:Y:S01]  /*8d90*/  R2UR UR12, R16 ;  /* 0x00000000100c72ca */ /* 0x000fe200000e0000 */
[----:B------:R-:W-:Y:S01]  /*8da0*/  UMOV UR14, 0x0 ;  /* 0x00000000000e7882 */ /* 0x000fe20000000000 */
[----:B------:R-:W-:Y:S01]  /*8db0*/  R2UR UR19, R19 ;  /* 0x00000000131372ca */ /* 0x000fe200000e0000 */
[----:B------:R-:W-:Y:S01]  /*8dc0*/  UMOV UR15, 0x10000000 ;  /* 0x10000000000f7882 */ /* 0x000fe20000000000 */
[----:B------:R-:W-:Y:S01]  /*8dd0*/  ISETP.GT.AND P1, PT, R6, 0x1, PT ;  /* 0x000000010600780c */ /* 0x000fe20003f24270 */
[----:B------:R-:W-:Y:S01]  /*8de0*/  UIADD3 UR5, UR5, 0x100, URZ ;  /* 0x0000010005057890 */ /* 0x000fe2000fffe03f */
[----:B------:R-:W-:Y:S01]  /*8df0*/  ISETP.NE.AND P0, PT, R9, 0x5, PT ;  /* 0x000000050900780c */ /* 0x000fe20003f05270 */
[----:B------:R-:W-:Y:S01]  /*8e00*/  UIADD3 UR16, UR16, 0x28100, UR8 ;  /* 0x0002810010107890 */ /* 0x000fe2000fffe008 */
[----:B------:R-:W-:Y:S01]  /*8e10*/  VIADD R23, R23, 0x80 ;  /* 0x0000008017177836 */ /* 0x000fe20000000000 */
[----:B------:R-:W-:Y:S01]  /*8e20*/  UMOV UR26, 0x30000 ;  /* 0x00030000001a7882 */ /* 0x000fe20000000000 */
[----:B------:R-:W-:-:S02]  /*8e30*/  SEL R8, RZ, 0x1, P0 ;  /* 0x00000001ff087807 */ /* 0x000fc40000000000 */
[----:B------:R-:W-:Y:S01]  /*8e40*/  UMOV UR8, UR5 ;  /* 0x0000000500087c82 */ /* 0x000fe20008000000 */
[----:B------:R-:W-:Y:S01]  /*8e50*/  SEL R9, R9, RZ, P0 ;  /* 0x000000ff09097207 */ /* 0x000fe20000000000 */
[----:B------:R0:W-:Y:S01]  /*8e60*/  UTMALDG.3D [UR8], [UR6], desc[UR14] ;  /* 0x00000e08060075b4 */ /* 0x0001e20008011000 */
[----:B------:R-:W-:Y:S01]  /*8e70*/  LOP3.LUT R7, R7, R8, RZ, 0x3c, !PT ;  /* 0x0000000807077212 */ /* 0x000fe200078e3cff */
[----:B0-----:R-:W-:Y:S01]  /*8e80*/  UMOV UR11, UR19 ;  /* 0x00000013000b7c82 */ /* 0x001fe20008000000 */
[----:B------:R-:W-:Y:S02]  /*8e90*/  UMOV UR8, UR16 ;  /* 0x0000001000087c82 */ /* 0x000fe40008000000 */
[----:B------:R0:W-:Y:S02]  /*8ea0*/  UTMALDG.3D.MULTICAST [UR8], [UR24], UR26, desc[UR14] ;  /* 0x00000e08180073b4 */ /* 0x0001e4000801181a */
[----:B0-----:R-:W-:Y:S05]  /*8eb0*/  @P1 BRA `(.L_x_181) ;  /* 0xfffffffc00441947 */ /* 0x001fea000383ffff */
.L_x_178:
[----:B------:R-:W-:Y:S05]  /*8ec0*/  BSYNC B1 ;  /* 0x0000000000017941 */ /* 0x000fea0003800000 */
.L_x_177:
[----:B------:R-:W-:Y:S01]  /*8ed0*/  LOP3.LUT P1, RZ, R14, 0xff, RZ, 0xc0, !PT ;  /* 0x000000ff0eff7812 */ /* 0x000fe2000782c0ff */
[C---:B------:R-:W-:Y:S01]  /*8ee0*/  IMAD.IADD R17, R10.reuse, 0x1, R17 ;  /* 0x000000010a117824 */ /* 0x040fe200078e0211 */
[----:B------:R-:W-:Y:S01]  /*8ef0*/  ULDC.64 UR6, c[0x0][0x650] ;  /* 0x0001940000067ab9 */ /* 0x000fe20000000a00 */
[C---:B------:R-:W-:Y:S01]  /*8f00*/  ISETP.GE.U32.AND P2, PT, R10.reuse, 0x5, PT ;  /* 0x000000050a00780c */ /* 0x040fe20003f46070 */
[----:B------:R-:W-:Y:S01]  /*8f10*/  BSSY B1, `(.L_x_182) ;  /* 0x000006a000017945 */ /* 0x000fe20003800000 */
[----:B------:R-:W-:Y:S01]  /*8f20*/  IMAD.MOV.U32 R18, RZ, RZ, -0x1 ;  /* 0xffffffffff127424 */ /* 0x000fe200078e00ff */
[----:B------:R-:W-:Y:S01]  /*8f30*/  ISETP.GT.U32.AND P0, PT, R17, 0x4, PT ;  /* 0x000000041100780c */ /* 0x000fe20003f04070 */
[----:B------:R-:W-:Y:S01]  /*8f40*/  IMAD.MOV.U32 R16, RZ, RZ, -0x1 ;  /* 0xffffffffff107424 */ /* 0x000fe200078e00ff */
[----:B------:R-:W-:Y:S02]  /*8f50*/  PRMT R14, RZ, 0x7610, R14 ;  /* 0x00007610ff0e7816 */ /* 0x000fe4000000000e */
[----:B------:R-:W-:-:S03]  /*8f60*/  ISETP.LT.U32.AND P0, PT, R10, 0x5, P0 ;  /* 0x000000050a00780c */ /* 0x000fc60000701070 */
[----:B------:R-:W0:Y:S01]  /*8f70*/  @P1 S2R R7, SR_CgaCtaId ;  /* 0x0000000000071919 */ /* 0x000e220000008800 */
[----:B------:R-:W-:-:S04]  /*8f80*/  @P1 MOV R6, 0x400 ;  /* 0x0000040000061802 */ /* 0x000fc80000000f00 */
[----:B0-----:R-:W-:Y:S01]  /*8f90*/  @P1 LEA R8, R7, R6, 0x18 ;  /* 0x0000000607081211 */ /* 0x001fe200078ec0ff */
[----:B------:R-:W-:Y:S01]  /*8fa0*/  IMAD.WIDE.U32 R6, R17, -0x33333333, RZ ;  /* 0xcccccccd11067825 */ /* 0x000fe200078e00ff */
[----:B------:R-:W-:Y:S02]  /*8fb0*/  SEL R6, RZ, 0x1, !P0 ;  /* 0x00000001ff067807 */ /* 0x000fe40004000000 */
[----:B------:R0:W-:Y:S01]  /*8fc0*/  @P1 SYNCS.ARRIVE.TRANS64.A1T0 RZ, [R8+URZ+0x68], RZ ;  /* 0x000068ff08ff19a7 */ /* 0x0001e2000810003f */
[----:B------:R-:W-:Y:S02]  /*8fd0*/  IADD3 R2, P1, R2, UR20, RZ ;  /* 0x0000001402027c10 */ /* 0x000fe4000ff3e0ff */
[----:B------:R-:W-:Y:S01]  /*8fe0*/  LOP3.LUT R5, R5, R6, RZ, 0x3c, !PT ;  /* 0x0000000605057212 */ /* 0x000fe200078e3cff */
[----:B------:R-:W-:Y:S01]  /*8ff0*/  IMAD.MOV.U32 R6, RZ, RZ, -0x1 ;  /* 0xffffffffff067424 */ /* 0x000fe200078e00ff */
[----:B------:R-:W-:Y:S02]  /*9000*/  IADD3.X R3, R3, UR13, RZ, P1, !PT ;  /* 0x0000000d03037c10 */ /* 0x000fe40008ffe4ff */
[----:B------:R-:W-:-:S02]  /*9010*/  ISETP.GE.U32.AND P0, PT, R2, UR6, PT ;  /* 0x0000000602007c0c */ /* 0x000fc4000bf06070 */
[----:B0-----:R-:W-:Y:S02]  /*9020*/  SHF.R.U32.HI R8, RZ, 0x2, R7 ;  /* 0x00000002ff087819 */ /* 0x001fe40000011607 */
[----:B------:R-:W-:Y:S02]  /*9030*/  ISETP.GE.U32.AND.EX P0, PT, R3, UR7, PT, P0 ;  /* 0x0000000703007c0c */ /* 0x000fe4000bf06100 */
[----:B------:R-:W-:Y:S01]  /*9040*/  @P2 LOP3.LUT R5, R5, 0x1, R8, 0x78, !PT ;  /* 0x0000000105052812 */ /* 0x000fe200078e7808 */
[----:B------:R-:W-:Y:S01]  /*9050*/  IMAD R17, R8, -0x5, R17 ;  /* 0xfffffffb08117824 */ /* 0x000fe200078e0211 */
[----:B------:R-:W-:-:S09]  /*9060*/  PRMT R7, RZ, 0x7610, R7 ;  /* 0x00007610ff077816 */ /* 0x000fd20000000007 */
[----:B------:R-:W-:Y:S05]  /*9070*/  @P0 BRA `(.L_x_183) ;  /* 0x00000004004c0947 */ /* 0x000fea0003800000 */
[----:B------:R-:W0:Y:S01]  /*9080*/  S2R R18, SR_CTAID.X ;  /* 0x0000000000127919 */ /* 0x000e220000002500 */
[----:B------:R-:W-:Y:S01]  /*9090*/  ULDC.64 UR6, c[0x0][0x628] ;  /* 0x00018a0000067ab9 */ /* 0x000fe20000000a00 */
[----:B------:R-:W-:Y:S01]  /*90a0*/  ULDC UR8, c[0x0][0x630] ;  /* 0x00018c0000087ab9 */ /* 0x000fe20000000800 */
[----:B------:R-:W-:Y:S01]  /*90b0*/  ISETP.NE.U32.AND P0, PT, RZ, UR6, PT ;  /* 0x00000006ff007c0c */ /* 0x000fe2000bf05070 */
[----:B------:R-:W1:Y:S01]  /*90c0*/  S2R R19, SR_CTAID.Y ;  /* 0x0000000000137919 */ /* 0x000e620000002600 */
[----:B------:R-:W-:Y:S01]  /*90d0*/  ULDC UR9, c[0x0][0x150] ;  /* 0x0000540000097ab9 */ /* 0x000fe20000000800 */
[----:B------:R-:W-:Y:S01]  /*90e0*/  IMAD.MOV.U32 R6, RZ, RZ, R2 ;  /* 0x000000ffff067224 */ /* 0x000fe200078e0002 */
[----:B------:R-:W-:Y:S01]  /*90f0*/  ISETP.NE.AND.EX P0, PT, RZ, UR7, PT, P0 ;  /* 0x00000007ff007c0c */ /* 0x000fe2000bf05300 */
[----:B------:R-:W-:Y:S01]  /*9100*/  IMAD.MOV.U32 R7, RZ, RZ, R3 ;  /* 0x000000ffff077224 */ /* 0x000fe200078e0003 */
[----:B0-----:R-:W-:-:S11]  /*9110*/  I2FP.F32.U32 R20, R18 ;  /* 0x0000001200147245 */ /* 0x001fd60000201000 */
[----:B------:R-:W-:Y:S05]  /*9120*/  @!P0 BRA `(.L_x_184) ;  /* 0x0000000000288947 */ /* 0x000fea0003800000 */
[----:B------:R-:W-:Y:S02]  /*9130*/  ULDC UR5, c[0x0][0x634] ;  /* 0x00018d0000057ab9 */ /* 0x000fe40000000800 */
[----:B------:R-:W-:-:S05]  /*9140*/  IADD3 R7, P0, R2, UR5, RZ ;  /* 0x0000000502077c10 */ /* 0x000fca000ff1e0ff */
[----:B------:R-:W-:-:S04]  /*9150*/  IMAD.X R21, RZ, RZ, R3, P0 ;  /* 0x000000ffff157224 */ /* 0x000fc800000e0603 */
[----:B------:R-:W-:-:S04]  /*9160*/  IMAD.WIDE.U32 R8, R21, UR6, RZ ;  /* 0x0000000615087c25 */ /* 0x000fc8000f8e00ff */
[----:B------:R-:W-:-:S04]  /*9170*/  IMAD.WIDE.U32 R8, P0, R7, UR7, R8 ;  /* 0x0000000707087c25 */ /* 0x000fc8000f800008 */
[----:B------:R-:W-:-:S04]  /*9180*/  IMAD.WIDE.U32 R6, R7, UR6, RZ ;  /* 0x0000000607067c25 */ /* 0x000fc8000f8e00ff */
[----:B------:R-:W-:Y:S01]  /*9190*/  IMAD.MOV.U32 R6, RZ, RZ, R9 ;  /* 0x000000ffff067224 */ /* 0x000fe200078e0009 */
[----:B------:R-:W-:Y:S01]  /*91a0*/  IADD3 RZ, P1, R7, R8, RZ ;  /* 0x0000000807ff7210 */ /* 0x000fe20007f3e0ff */
[----:B------:R-:W-:-:S04]  /*91b0*/  IMAD.X R7, RZ, RZ, RZ, P0 ;  /* 0x000000ffff077224 */ /* 0x000fc800000e06ff */
[----:B------:R-:W-:-:S08]  /*91c0*/  IMAD.WIDE.U32.X R6, R21, UR7, R6, P1 ;  /* 0x0000000715067c25 */ /* 0x000fd000088e0406 */
.L_x_184:
[--C-:B------:R-:W-:Y:S01]  /*91d0*/  SHF.R.U64 R16, R6, UR8, R7.reuse ;  /* 0x0000000806107c19 */ /* 0x100fe20008001207 */
[----:B------:R-:W-:Y:S01]  /*91e0*/  FMUL R20, R20, UR9 ;  /* 0x0000000914147c20 */ /* 0x000fe20008400000 */
[----:B------:R-:W0:Y:S01]  /*91f0*/  LDC R21, c[0x0][0x144] ;  /* 0x00005100ff157b82 */ /* 0x000e220000000800 */
[----:B-1----:R-:W-:Y:S01]  /*9200*/  I2FP.F32.U32 R8, R19 ;  /* 0x0000001300087245 */ /* 0x002fe20000201000 */
[----:B------:R-:W-:Y:S01]  /*9210*/  ULDC UR5, c[0x0][0x154] ;  /* 0x0000550000057ab9 */ /* 0x000fe20000000800 */
[----:B------:R-:W-:Y:S01]  /*9220*/  SHF.R.U32.HI R6, RZ, UR8, R7 ;  /* 0x00000008ff067c19 */ /* 0x000fe20008011607 */
[----:B------:R-:W-:Y:S01]  /*9230*/  ULDC.64 UR6, c[0x0][0x620] ;  /* 0x0001880000067ab9 */ /* 0x000fe20000000a00 */
[----:B------:R-:W-:Y:S01]  /*9240*/  IADD3 R7, P0, RZ, -R16, RZ ;  /* 0x80000010ff077210 */ /* 0x000fe20007f1e0ff */
[----:B------:R-:W1:Y:S01]  /*9250*/  F2I.U32.TRUNC.NTZ R20, R20 ;  /* 0x0000001400147305 */ /* 0x000e62000020f000 */
[----:B------:R-:W-:Y:S01]  /*9260*/  FMUL R8, R8, UR5 ;  /* 0x0000000508087c20 */ /* 0x000fe20008400000 */
[----:B------:R-:W2:Y:S01]  /*9270*/  LDC R22, c[0x0][0x148] ;  /* 0x00005200ff167b82 */ /* 0x000ea20000000800 */
[----:B------:R-:W-:Y:S01]  /*9280*/  ULDC UR5, c[0x0][0x618] ;  /* 0x0001860000057ab9 */ /* 0x000fe20000000800 */
[----:B------:R-:W-:-:S04]  /*9290*/  IMAD.X R6, RZ, RZ, ~R6, P0 ;  /* 0x000000ffff067224 */ /* 0x000fc800000e0e06 */
[----:B------:R-:W-:Y:S01]  /*92a0*/  IMAD R6, R6, UR6, RZ ;  /* 0x0000000606067c24 */ /* 0x000fe2000f8e02ff */
[----:B------:R-:W3:Y:S03]  /*92b0*/  F2I.U32.TRUNC.NTZ R8, R8 ;  /* 0x0000000800087305 */ /* 0x000ee6000020f000 */
[C---:B------:R-:W-:Y:S02]  /*92c0*/  IMAD R9, R7.reuse, UR7, R6 ;  /* 0x0000000707097c24 */ /* 0x040fe4000f8e0206 */
[----:B------:R-:W-:Y:S01]  /*92d0*/  IMAD.WIDE.U32 R6, R7, UR6, R2 ;  /* 0x0000000607067c25 */ /* 0x000fe2000f8e0002 */
[----:B------:R-:W-:Y:S02]  /*92e0*/  ULDC.64 UR6, c[0x0][0x640] ;  /* 0x0001900000067ab9 */ /* 0x000fe40000000a00 */
[----:B------:R-:W-:Y:S01]  /*92f0*/  ISETP.NE.U32.AND P0, PT, RZ, UR6, PT ;  /* 0x00000006ff007c0c */ /* 0x000fe2000bf05070 */
[----:B-1----:R-:W-:-:S02]  /*9300*/  IMAD.MOV R20, RZ, RZ, -R20 ;  /* 0x000000ffff147224 */ /* 0x002fc400078e0a14 */
[----:B------:R-:W-:Y:S01]  /*9310*/  IMAD.IADD R7, R7, 0x1, R9 ;  /* 0x0000000107077824 */ /* 0x000fe200078e0209 */
[----:B------:R-:W-:Y:S01]  /*9320*/  ISETP.NE.AND.EX P0, PT, RZ, UR7, PT, P0 ;  /* 0x00000007ff007c0c */ /* 0x000fe2000bf05300 */
[----:B0-----:R-:W-:-:S03]  /*9330*/  IMAD R18, R21, R20, R18 ;  /* 0x0000001415127224 */ /* 0x001fc600078e0212 */
[--C-:B------:R-:W-:Y:S01]  /*9340*/  SHF.R.U64 R20, R6, UR5, R7.reuse ;  /* 0x0000000506147c19 */ /* 0x100fe20008001207 */
[----:B---3--:R-:W-:Y:S01]  /*9350*/  IMAD.MOV R6, RZ, RZ, -R8 ;  /* 0x000000ffff067224 */ /* 0x008fe200078e0a08 */
[----:B------:R-:W-:Y:S01]  /*9360*/  SHF.R.U32.HI R7, RZ, UR5, R7 ;  /* 0x00000005ff077c19 */ /* 0x000fe20008011607 */
[----:B------:R-:W-:Y:S02]  /*9370*/  ULDC UR5, c[0x0][0x608] ;  /* 0x0001820000057ab9 */ /* 0x000fe40000000800 */
[----:B--2---:R-:W-:Y:S01]  /*9380*/  @P3 IMAD R18, R22, R6, R19 ;  /* 0x0000000616123224 */ /* 0x004fe200078e0213 */
[--C-:B------:R-:W-:Y:S02]  /*9390*/  SHF.R.U64 R22, R20, UR5, R7.reuse ;  /* 0x0000000514167c19 */ /* 0x100fe40008001207 */
[----:B------:R-:W-:Y:S01]  /*93a0*/  SHF.R.U32.HI R7, RZ, UR5, R7 ;  /* 0x00000005ff077c19 */ /* 0x000fe20008011607 */
[----:B------:R-:W-:-:S03]  /*93b0*/  ULDC UR5, c[0x0][0x658] ;  /* 0x0001960000057ab9 */ /* 0x000fc60000000800 */
[--C-:B------:R-:W-:Y:S02]  /*93c0*/  SHF.R.U64 R19, R22, UR5, R7.reuse ;  /* 0x0000000516137c19 */ /* 0x100fe40008001207 */
[----:B------:R-:W-:-:S03]  /*93d0*/  SHF.R.U32.HI R21, RZ, UR5, R7 ;  /* 0x00000005ff157c19 */ /* 0x000fc60008011607 */
[----:B------:R-:W-:Y:S02]  /*93e0*/  IMAD.MOV.U32 R8, RZ, RZ, R19 ;  /* 0x000000ffff087224 */ /* 0x000fe400078e0013 */
[----:B------:R-:W-:Y:S01]  /*93f0*/  IMAD.MOV.U32 R7, RZ, RZ, R21 ;  /* 0x000000ffff077224 */ /* 0x000fe200078e0015 */
[----:B------:R-:W-:Y:S06]  /*9400*/  @!P0 BRA `(.L_x_185) ;  /* 0x00000000002c8947 */ /* 0x000fec0003800000 */
        /* <DEDUP_REMOVED lines=9> */
[----:B------:R-:W-:-:S04]  /*94a0*/  IMAD.WIDE.U32.X R6, R21, UR7, R6, P1 ;  /* 0x0000000715067c25 */ /* 0x000fc800088e0406 */
[----:B------:R-:W-:-:S07]  /*94b0*/  IMAD.MOV.U32 R8, RZ, RZ, R6 ;  /* 0x000000ffff087224 */ /* 0x000fce00078e0006 */
.L_x_185:
[----:B------:R-:W-:Y:S01]  /*94c0*/  ULDC UR5, c[0x0][0x648] ;  /* 0x0001920000057ab9 */ /* 0x000fe20000000800 */
[----:B------:R-:W-:Y:S01]  /*94d0*/  LOP3.LUT R6, R22, UR17, RZ, 0xc0, !PT ;  /* 0x0000001116067c12 */ /* 0x000fe2000f8ec0ff */
[----:B------:R-:W-:Y:S01]  /*94e0*/  ULDC UR6, c[0x0][0x610] ;  /* 0x0001840000067ab9 */ /* 0x000fe20000000800 */
[----:B------:R-:W-:Y:S01]  /*94f0*/  SHF.R.U64 R7, R8, UR5, R7 ;  /* 0x0000000508077c19 */ /* 0x000fe20008001207 */
[----:B------:R-:W-:Y:S01]  /*9500*/  ULDC UR5, c[0x0][0x638] ;  /* 0x00018e0000057ab9 */ /* 0x000fe20000000800 */
[----:B------:R-:W-:-:S03]  /*9510*/  LOP3.LUT R20, R20, UR4, RZ, 0xc0, !PT ;  /* 0x0000000414147c12 */ /* 0x000fc6000f8ec0ff */
[----:B------:R-:W-:Y:S02]  /*9520*/  IMAD.MOV R8, RZ, RZ, -R7 ;  /* 0x000000ffff087224 */ /* 0x000fe400078e0a07 */
[----:B------:R-:W-:Y:S02]  /*9530*/  IMAD R7, R7, UR18, R6 ;  /* 0x0000001207077c24 */ /* 0x000fe4000f8e0206 */
[----:B------:R-:W-:Y:S01]  /*9540*/  IMAD R19, R8, UR5, R19 ;  /* 0x0000000508137c24 */ /* 0x000fe2000f8e0213 */
[----:B------:R-:W-:Y:S01]  /*9550*/  ULDC UR5, c[0x0][0x600] ;  /* 0x0001800000057ab9 */ /* 0x000fe20000000800 */
[----:B------:R-:W-:Y:S02]  /*9560*/  IMAD R18, R7, UR6, R18 ;  /* 0x0000000607127c24 */ /* 0x000fe4000f8e0212 */
[----:B------:R-:W-:Y:S02]  /*9570*/  IMAD R19, R19, UR5, R20 ;  /* 0x0000000513137c24 */ /* 0x000fe4000f8e0214 */
[----:B------:R-:W-:-:S03]  /*9580*/  IMAD.MOV.U32 R7, RZ, RZ, 0x1 ;  /* 0x00000001ff077424 */ /* 0x000fc600078e00ff */
[----:B------:R-:W-:Y:S02]  /*9590*/  SEL R6, R19, R18, !P3 ;  /* 0x0000001213067207 */ /* 0x000fe40005800000 */
[----:B------:R-:W-:-:S07]  /*95a0*/  SEL R18, R18, R19, !P3 ;  /* 0x0000001312127207 */ /* 0x000fce0005800000 */
.L_x_183:
[----:B------:R-:W-:Y:S05]  /*95b0*/  BSYNC B1 ;  /* 0x0000000000017941 */ /* 0x000fea0003800000 */
.L_x_182:
[----:B------:R-:W-:-:S13]  /*95c0*/  LOP3.LUT P0, RZ, R7, 0xff, RZ, 0xc0, !PT ;  /* 0x000000ff07ff7812 */ /* 0x000fda000780c0ff */
[----:B------:R-:W-:Y:S05]  /*95d0*/  @P0 BRA `(.L_x_186) ;  /* 0xfffffff400480947 */ /* 0x000fea000383ffff */
[----:B------:R-:W-:Y:S05]  /*95e0*/  BSYNC B0 ;  /* 0x0000000000007941 */ /* 0x000fea0003800000 */
.L_x_175:
[----:B------:R-:W-:-:S03]  /*95f0*/  UMOV UR5, 0xffffffff ;  /* 0xffffffff00057882 */ /* 0x000fc60000000000 */
[----:B------:R-:W-:Y:S05]  /*9600*/  BRA.DIV UR5, `(.L_x_187) ;  /* 0x0000000605407947 */ /* 0x000fea000b800000 */
[----:B------:R-:W-:-:S13]  /*9610*/  ELECT P0, URZ, PT ;  /* 0x00000000003f782f */ /* 0x000fda0003800000 */
.L_x_202:
[----:B------:R-:W-:Y:S04]  /*9620*/  BSSY B0, `(.L_x_188) ;  /* 0x0000034000007945 */ /* 0x000fe80003800000 */
[----:B------:R-:W-:Y:S05]  /*9630*/  @!P0 BRA `(.L_x_189) ;  /* 0x0000000000c88947 */ /* 0x000fea0003800000 */
[----:B------:R-:W-:-:S04]  /*9640*/  LOP3.LUT R4, R4, 0x2, RZ, 0xfc, !PT ;  /* 0x0000000204047812 */ /* 0x000fc800078efcff */
[----:B------:R-:W-:-:S13]  /*9650*/  ISETP.NE.AND P0, PT, R4, 0x3, PT ;  /* 0x000000030400780c */ /* 0x000fda0003f05270 */
[----:B------:R-:W-:Y:S05]  /*9660*/  @!P0 BRA `(.L_x_190) ;  /* 0x0000000000048947 */ /* 0x000fea0003800000 */
[----:B------:R-:W-:Y:S01]  /*9670*/  BPT.TRAP 0x1 ;  /* 0x000000040000795c */ /* 0x000fe20000300000 */
.L_x_190:
[----:B------:R-:W0:Y:S01]  /*9680*/  S2R R3, SR_CgaCtaId ;  /* 0x0000000000037919 */ /* 0x000e220000008800 */
[----:B------:R-:W-:-:S04]  /*9690*/  MOV R0, 0x400 ;  /* 0x0000040000007802 */ /* 0x000fc80000000f00 */
[----:B0-----:R-:W-:Y:S02]  /*96a0*/  LEA R0, R3, R0, 0x18 ;  /* 0x0000000003007211 */ /* 0x001fe400078ec0ff */
[----:B------:R-:W-:-:S03]  /*96b0*/  SHF.L.U32 R3, R5, 0x1f, RZ ;  /* 0x0000001f05037819 */ /* 0x000fc600000006ff */
[----:B------:R-:W-:-:S04]  /*96c0*/  VIADD R0, R0, 0x28 ;  /* 0x0000002800007836 */ /* 0x000fc80000000000 */
[C---:B------:R-:W-:Y:S02]  /*96d0*/  IMAD R6, R17.reuse, 0x8, R0 ;  /* 0x0000000811067824 */ /* 0x040fe400078e0200 */
[----:B------:R-:W-:Y:S02]  /*96e0*/  VIADD R17, R17, 0x1 ;  /* 0x0000000111117836 */ /* 0x000fe40000000000 */
[----:B------:R-:W0:Y:S03]  /*96f0*/  SYNCS.PHASECHK.TRANS64.TRYWAIT P0, [R6+URZ], R3 ;  /* 0x00000003060075a7 */ /* 0x000e26000800017f */
[----:B------:R-:W-:-:S04]  /*9700*/  ISETP.NE.AND P1, PT, R17, 0x5, PT ;  /* 0x000000051100780c */ /* 0x000fc80003f25270 */
[----:B------:R-:W-:Y:S02]  /*9710*/  SEL R2, RZ, 0x1, P1 ;  /* 0x00000001ff027807 */ /* 0x000fe40000800000 */
[----:B------:R-:W-:Y:S02]  /*9720*/  SEL R17, R17, RZ, P1 ;  /* 0x000000ff11117207 */ /* 0x000fe40000800000 */
[----:B------:R-:W-:-:S03]  /*9730*/  LOP3.LUT R8, R5, R2, RZ, 0x3c, !PT ;  /* 0x0000000205087212 */ /* 0x000fc600078e3cff */
[----:B------:R-:W-:Y:S01]  /*9740*/  IMAD R7, R17, 0x8, R0 ;  /* 0x0000000811077824 */ /* 0x000fe200078e0200 */
[----:B------:R-:W-:Y:S01]  /*9750*/  SHF.L.U32 R4, R8, 0x1f, RZ ;  /* 0x0000001f08047819 */ /* 0x000fe200000006ff */
[----:B0-----:R-:W-:Y:S06]  /*9760*/  @!P0 BRA `(.L_x_191) ;  /* 0x0000000400088947 */ /* 0x001fec0003800000 */
.L_x_203:
[----:B------:R-:W1:Y:S01]  /*9770*/  SYNCS.PHASECHK.TRANS64.TRYWAIT P0, [R7+URZ], R4 ;  /* 0x00000004070075a7 */ /* 0x000e62000800017f */
[----:B------:R-:W-:-:S05]  /*9780*/  VIADD R2, R17, 0x1 ;  /* 0x0000000111027836 */ /* 0x000fca0000000000 */
[----:B------:R-:W-:-:S04]  /*9790*/  ISETP.NE.AND P1, PT, R2, 0x5, PT ;  /* 0x000000050200780c */ /* 0x000fc80003f25270 */
[----:B0-----:R-:W-:Y:S02]  /*97a0*/  SEL R3, RZ, 0x1, P1 ;  /* 0x00000001ff037807 */ /* 0x001fe40000800000 */
[----:B------:R-:W-:Y:S02]  /*97b0*/  SEL R9, R2, RZ, P1 ;  /* 0x000000ff02097207 */ /* 0x000fe40000800000 */
[----:B------:R-:W-:-:S03]  /*97c0*/  LOP3.LUT R8, R8, R3, RZ, 0x3c, !PT ;  /* 0x0000000308087212 */ /* 0x000fc600078e3cff */
[----:B------:R-:W-:Y:S01]  /*97d0*/  IMAD R10, R9, 0x8, R0 ;  /* 0x00000008090a7824 */ /* 0x000fe200078e0200 */
[----:B------:R-:W-:Y:S01]  /*97e0*/  SHF.L.U32 R5, R8, 0x1f, RZ ;  /* 0x0000001f08057819 */ /* 0x000fe200000006ff */
[----:B-1----:R-:W-:Y:S06]  /*97f0*/  @!P0 BRA `(.L_x_192) ;  /* 0x0000000000f88947 */ /* 0x002fec0003800000 */
.L_x_204:
[----:B------:R-:W1:Y:S01]  /*9800*/  SYNCS.PHASECHK.TRANS64.TRYWAIT P0, [R10+URZ], R5 ;  /* 0x000000050a0075a7 */ /* 0x000e62000800017f */
[----:B------:R-:W-:-:S05]  /*9810*/  VIADD R2, R9, 0x1 ;  /* 0x0000000109027836 */ /* 0x000fca0000000000 */
[----:B------:R-:W-:-:S04]  /*9820*/  ISETP.NE.AND P1, PT, R2, 0x5, PT ;  /* 0x000000050200780c */ /* 0x000fc80003f25270 */
[----:B------:R-:W-:Y:S02]  /*9830*/  SEL R3, RZ, 0x1, P1 ;  /* 0x00000001ff037807 */ /* 0x000fe40000800000 */
[----:B0-----:R-:W-:Y:S02]  /*9840*/  SEL R7, R2, RZ, P1 ;  /* 0x000000ff02077207 */ /* 0x001fe40000800000 */
[----:B------:R-:W-:-:S03]  /*9850*/  LOP3.LUT R9, R8, R3, RZ, 0x3c, !PT ;  /* 0x0000000308097212 */ /* 0x000fc600078e3cff */
[----:B------:R-:W-:Y:S01]  /*9860*/  IMAD R11, R7, 0x8, R0 ;  /* 0x00000008070b7824 */ /* 0x000fe200078e0200 */
[----:B------:R-:W-:Y:S01]  /*9870*/  SHF.L.U32 R6, R9, 0x1f, RZ ;  /* 0x0000001f09067819 */ /* 0x000fe200000006ff */
[----:B-1----:R-:W-:Y:S06]  /*9880*/  @!P0 BRA `(.L_x_193) ;  /* 0x0000000000e88947 */ /* 0x002fec0003800000 */
.L_x_205:
[----:B------:R-:W1:Y:S01]  /*9890*/  SYNCS.PHASECHK.TRANS64.TRYWAIT P0, [R11+URZ], R6 ;  /* 0x000000060b0075a7 */ /* 0x000e62000800017f */
[----:B------:R-:W-:-:S05]  /*98a0*/  VIADD R2, R7, 0x1 ;  /* 0x0000000107027836 */ /* 0x000fca0000000000 */
[----:B------:R-:W-:-:S04]  /*98b0*/  ISETP.NE.AND P1, PT, R2, 0x5, PT ;  /* 0x000000050200780c */ /* 0x000fc80003f25270 */
[----:B------:R-:W-:Y:S02]  /*98c0*/  SEL R4, RZ, 0x1, P1 ;  /* 0x00000001ff047807 */ /* 0x000fe40000800000 */
[----:B------:R-:W-:Y:S02]  /*98d0*/  SEL R3, R2, RZ, P1 ;  /* 0x000000ff02037207 */ /* 0x000fe40000800000 */
[----:B------:R-:W-:Y:S01]  /*98e0*/  LOP3.LUT R4, R9, R4, RZ, 0x3c, !PT ;  /* 0x0000000409047212 */ /* 0x000fe200078e3cff */
[----:B-1----:R-:W-:Y:S06]  /*98f0*/  @!P0 BRA `(.L_x_194) ;  /* 0x0000000000e08947 */ /* 0x002fec0003800000 */
.L_x_206:
[----:B------:R-:W-:Y:S01]  /*9900*/  IMAD R3, R3, 0x8, R0 ;  /* 0x0000000803037824 */ /* 0x000fe200078e0200 */
[----:B------:R-:W-:-:S07]  /*9910*/  SHF.L.U32 R0, R4, 0x1f, RZ ;  /* 0x0000001f04007819 */ /* 0x000fce00000006ff */
.L_x_195:
[----:B--2---:R2:W3:Y:S02]  /*9920*/  SYNCS.PHASECHK.TRANS64.TRYWAIT P0, [R3+URZ], R0 ;  /* 0x00000000030075a7 */ /* 0x0044e4000800017f */
[----:B---3--:R-:W-:Y:S05]  /*9930*/  @!P0 NANOSLEEP.SYNCS 0x989680 ;  /* 0x009896800000895d */ /* 0x008fea0003900000 */
[----:B------:R-:W3:Y:S02]  /*9940*/  @!P0 SYNCS.PHASECHK.TRANS64 P0, [R3+URZ], R0 ;  /* 0x00000000030085a7 */ /* 0x000ee4000800007f */
[----:B---3--:R-:W-:Y:S05]  /*9950*/  @!P0 BRA `(.L_x_195) ;  /* 0xfffffffc00f08947 */ /* 0x008fea000383ffff */
.L_x_189:
[----:B------:R-:W-:Y:S05]  /*9960*/  BSYNC B0 ;  /* 0x0000000000007941 */ /* 0x000fea0003800000 */
.L_x_188:
[----:B------:R-:W-:Y:S05]  /*9970*/  EXIT ;  /* 0x000000000000794d */ /* 0x000fea0003800000 */
.L_x_21:
[----:B-1----:R-:W-:-:S04]  /*9980*/  IMAD.U32 R13, RZ, RZ, UR6 ;  /* 0x00000006ff0d7e24 */ /* 0x002fc8000f8e00ff */
[----:B------:R1:W4:Y:S03]  /*9990*/  SYNCS.PHASECHK.TRANS64.TRYWAIT P0, [R13+URZ], R12 ;  /* 0x0000000c0d0075a7 */ /* 0x000326000800017f */
[----:B----4-:R-:W-:Y:S05]  /*99a0*/  @!P0 NANOSLEEP.SYNCS 0x989680 ;  /* 0x009896800000895d */ /* 0x010fea0003900000 */
[----:B------:R-:W4:Y:S02]  /*99b0*/  @!P0 SYNCS.PHASECHK.TRANS64 P0, [R13+URZ], R12 ;  /* 0x0000000c0d0085a7 */ /* 0x000f24000800007f */
[----:B----4-:R-:W-:Y:S05]  /*99c0*/  @!P0 BRA `(.L_x_21) ;  /* 0xfffffffc00ec8947 */ /* 0x010fea000383ffff */
[----:B------:R-:W-:Y:S05]  /*99d0*/  BRA `(.L_x_20) ;  /* 0xffffff7c00907947 */ /* 0x000fea000383ffff */
.L_x_27:
[----:B-1----:R-:W-:-:S04]  /*99e0*/  IMAD.U32 R15, RZ, RZ, UR13 ;  /* 0x0000000dff0f7e24 */ /* 0x002fc8000f8e00ff */
[----:B------:R1:W4:Y:S03]  /*99f0*/  SYNCS.PHASECHK.TRANS64.TRYWAIT P0, [R15+URZ], R14 ;  /* 0x0000000e0f0075a7 */ /* 0x000326000800017f */
[----:B----4-:R-:W-:Y:S05]  /*9a00*/  @!P0 NANOSLEEP.SYNCS 0x989680 ;  /* 0x009896800000895d */ /* 0x010fea0003900000 */
[----:B------:R-:W4:Y:S02]  /*9a10*/  @!P0 SYNCS.PHASECHK.TRANS64 P0, [R15+URZ], R14 ;  /* 0x0000000e0f0085a7 */ /* 0x000f24000800007f */
[----:B----4-:R-:W-:Y:S05]  /*9a20*/  @!P0 BRA `(.L_x_27) ;  /* 0xfffffffc00ec8947 */ /* 0x010fea000383ffff */
[----:B------:R-:W-:Y:S05]  /*9a30*/  BRA `(.L_x_26) ;  /* 0xffffff8800447947 */ /* 0x000fea000383ffff */
.L_x_176:
[----:B------:R-:W-:Y:S01]  /*9a40*/  BSSY B1, `(.L_x_196) ;  /* 0x0000006000017945 */ /* 0x000fe20003800000 */
[----:B------:R-:W-:-:S07]  /*9a50*/  IMAD.MOV.U32 R7, RZ, RZ, -0x1 ;  /* 0xffffffffff077424 */ /* 0x000fce00078e00ff */
[----:B------:R-:W-:Y:S05]  /*9a60*/  WARPSYNC.COLLECTIVE R7, `(.L_x_197) ;  /* 0x00000000070c7348 */ /* 0x000fea0003c00000 */
[----:B------:R-:W-:Y:S02]  /*9a70*/  ELECT P0, UR62, PT ;  /* 0x00000000003e782f */ /* 0x000fe40003800000 */
[----:B------:R-:W-:Y:S01]  /*9a80*/  MOV R7, UR62 ;  /* 0x0000003e00077c02 */ /* 0x000fe20008000f00 */
[----:B------:R-:W-:Y:S10]  /*9a90*/  ENDCOLLECTIVE ;  /* 0x000000000000791b */ /* 0x000ff40003800000 */
.L_x_197:
[----:B------:R-:W-:Y:S05]  /*9aa0*/  BSYNC B1 ;  /* 0x0000000000017941 */ /* 0x000fea0003800000 */
.L_x_196:
[----:B------:R-:W-:Y:S05]  /*9ab0*/  BRA `(.L_x_198) ;  /* 0xfffffff0001c7947 */ /* 0x000fea000383ffff */
.L_x_179:
[----:B0-----:R0:W1:Y:S02]  /*9ac0*/  SYNCS.PHASECHK.TRANS64.TRYWAIT P0, [R21+URZ+0x28], R8 ;  /* 0x00002808150075a7 */ /* 0x001064000800017f */
[----:B-1----:R-:W-:Y:S05]  /*9ad0*/  @!P0 NANOSLEEP.SYNCS 0x989680 ;  /* 0x009896800000895d */ /* 0x002fea0003900000 */
[----:B------:R-:W1:Y:S02]  /*9ae0*/  @!P0 SYNCS.PHASECHK.TRANS64 P0, [R21+URZ+0x28], R8 ;  /* 0x00002808150085a7 */ /* 0x000e64000800007f */
[----:B-1----:R-:W-:Y:S05]  /*9af0*/  @!P0 BRA `(.L_x_179) ;  /* 0xfffffffc00f08947 */ /* 0x002fea000383ffff */
[----:B------:R-:W-:Y:S05]  /*9b00*/  BRA `(.L_x_199) ;  /* 0xfffffff000547947 */ /* 0x000fea000383ffff */
.L_x_187:
[----:B------:R-:W-:Y:S01]  /*9b10*/  BSSY B0, `(.L_x_200) ;  /* 0x0000006000007945 */ /* 0x000fe20003800000 */
[----:B------:R-:W-:-:S07]  /*9b20*/  IMAD.MOV.U32 R7, RZ, RZ, -0x1 ;  /* 0xffffffffff077424 */ /* 0x000fce00078e00ff */
[----:B------:R-:W-:Y:S05]  /*9b30*/  WARPSYNC.COLLECTIVE R7, `(.L_x_201) ;  /* 0x00000000070c7348 */ /* 0x000fea0003c00000 */
[----:B------:R-:W-:Y:S02]  /*9b40*/  ELECT P0, UR62, PT ;  /* 0x00000000003e782f */ /* 0x000fe40003800000 */
[----:B------:R-:W-:Y:S01]  /*9b50*/  MOV R7, UR62 ;  /* 0x0000003e00077c02 */ /* 0x000fe20008000f00 */
[----:B------:R-:W-:Y:S10]  /*9b60*/  ENDCOLLECTIVE ;  /* 0x000000000000791b */ /* 0x000ff40003800000 */
.L_x_201:
[----:B------:R-:W-:Y:S05]  /*9b70*/  BSYNC B0 ;  /* 0x0000000000007941 */ /* 0x000fea0003800000 */
.L_x_200:
[----:B------:R-:W-:Y:S05]  /*9b80*/  BRA `(.L_x_202) ;  /* 0xfffffff800a47947 */ /* 0x000fea000383ffff */
.L_x_191:
[----:B0-----:R0:W1:Y:S02]  /*9b90*/  SYNCS.PHASECHK.TRANS64.TRYWAIT P0, [R6+URZ], R3 ;  /* 0x00000003060075a7 */ /* 0x001064000800017f */
[----:B-1----:R-:W-:Y:S05]  /*9ba0*/  @!P0 NANOSLEEP.SYNCS 0x989680 ;  /* 0x009896800000895d */ /* 0x002fea0003900000 */
[----:B------:R-:W1:Y:S02]  /*9bb0*/  @!P0 SYNCS.PHASECHK.TRANS64 P0, [R6+URZ], R3 ;  /* 0x00000003060085a7 */ /* 0x000e64000800007f */
[----:B-1----:R-:W-:Y:S05]  /*9bc0*/  @!P0 BRA `(.L_x_191) ;  /* 0xfffffffc00f08947 */ /* 0x002fea000383ffff */
[----:B------:R-:W-:Y:S05]  /*9bd0*/  BRA `(.L_x_203) ;  /* 0xfffffff800e47947 */ /* 0x000fea000383ffff */
.L_x_192:
[----:B0-----:R0:W1:Y:S02]  /*9be0*/  SYNCS.PHASECHK.TRANS64.TRYWAIT P0, [R7+URZ], R4 ;  /* 0x00000004070075a7 */ /* 0x001064000800017f */
[----:B-1----:R-:W-:Y:S05]  /*9bf0*/  @!P0 NANOSLEEP.SYNCS 0x989680 ;  /* 0x009896800000895d */ /* 0x002fea0003900000 */
[----:B------:R-:W1:Y:S02]  /*9c00*/  @!P0 SYNCS.PHASECHK.TRANS64 P0, [R7+URZ], R4 ;  /* 0x00000004070085a7 */ /* 0x000e64000800007f */
[----:B-1----:R-:W-:Y:S05]  /*9c10*/  @!P0 BRA `(.L_x_192) ;  /* 0xfffffffc00f08947 */ /* 0x002fea000383ffff */
[----:B------:R-:W-:Y:S05]  /*9c20*/  BRA `(.L_x_204) ;  /* 0xfffffff800f47947 */ /* 0x000fea000383ffff */
.L_x_193:
[----:B0-----:R0:W1:Y:S02]  /*9c30*/  SYNCS.PHASECHK.TRANS64.TRYWAIT P0, [R10+URZ], R5 ;  /* 0x000000050a0075a7 */ /* 0x001064000800017f */
[----:B-1----:R-:W-:Y:S05]  /*9c40*/  @!P0 NANOSLEEP.SYNCS 0x989680 ;  /* 0x009896800000895d */ /* 0x002fea0003900000 */
[----:B------:R-:W1:Y:S02]  /*9c50*/  @!P0 SYNCS.PHASECHK.TRANS64 P0, [R10+URZ], R5 ;  /* 0x000000050a0085a7 */ /* 0x000e64000800007f */
[----:B-1----:R-:W-:Y:S05]  /*9c60*/  @!P0 BRA `(.L_x_193) ;  /* 0xfffffffc00f08947 */ /* 0x002fea000383ffff */
[----:B------:R-:W-:Y:S05]  /*9c70*/  BRA `(.L_x_205) ;  /* 0xfffffffc00047947 */ /* 0x000fea000383ffff */
.L_x_194:
[----:B-1----:R1:W2:Y:S02]  /*9c80*/  SYNCS.PHASECHK.TRANS64.TRYWAIT P0, [R11+URZ], R6 ;  /* 0x000000060b0075a7 */ /* 0x0022a4000800017f */
[----:B--2---:R-:W-:Y:S05]  /*9c90*/  @!P0 NANOSLEEP.SYNCS 0x989680 ;  /* 0x009896800000895d */ /* 0x004fea0003900000 */
[----:B------:R-:W2:Y:S02]  /*9ca0*/  @!P0 SYNCS.PHASECHK.TRANS64 P0, [R11+URZ], R6 ;  /* 0x000000060b0085a7 */ /* 0x000ea4000800007f */
[----:B--2---:R-:W-:Y:S05]  /*9cb0*/  @!P0 BRA `(.L_x_194) ;  /* 0xfffffffc00f08947 */ /* 0x004fea000383ffff */
[----:B------:R-:W-:Y:S05]  /*9cc0*/  BRA `(.L_x_206) ;  /* 0xfffffffc000c7947 */ /* 0x000fea000383ffff */
.L_x_207:
[----:B------:R-:W-:-:S00]  /*9cd0*/  BRA `(.L_x_207) ;  /* 0xfffffffc00fc7947 */ /* 0x000fc0000383ffff */
[----:B------:R-:W-:-:S00]  /*9ce0*/  NOP ;  /* 0x0000000000007918 */ /* 0x000fc00000000000 */
        /* <DEDUP_REMOVED lines=9> */
.L_x_208:


//--------------------- .nv.shared._ZN7cutlass13device_kernelINS_4gemm6kernel13GemmUniversalIN4cute5tupleIJiiiiEEENS1_10collective13CollectiveMmaINS1_37MainloopSm90TmaGmmaWarpSpecializedFP8ILi5ENS5_IJNS4_1CILi2EEENSA_ILi1EEESC_EEENS1_35KernelTmaWarpSpecializedCooperativeEEENS5_IJNSA_ILi256EEENSA_ILi64EEENSA_ILi128EEEEEENS_12float_e5m2_tENS5_IJlSC_lEEESK_SL_NS4_8TiledMMAINS4_8MMA_AtomIJNS4_4SM904GMMA30MMA_64x64x32_F32E5M2E5M2_SS_TNILNSP_7ScaleInE1ELSR_1EEEEEENS4_6LayoutISD_NS5_IJSC_NSA_ILi0EEESV_EEEEENS5_IJNS4_10UnderscoreESY_SY_EEEEENS4_13SM90_TMA_LOADENS4_14ComposedLayoutINS4_7SwizzleILi3ELi4ELi3EEENS4_18smem_ptr_flag_bitsILi8EEENSU_INS5_IJNSA_ILi8EEESI_EEENS5_IJSI_SC_EEEEEEEvNS4_8identityENS4_23SM90_TMA_LOAD_MULTICASTES1B_vS1C_EENS_8epilogue10collective6detail29Sm90TmaWarpSpecializedAdapterINS1G_15DefaultEpilogueISK_SL_SL_NS1F_6thread17LinearCombinationISK_Li1EffLNS1K_9ScaleType4KindE0ELNS_15FloatRoundStyleE2ESK_EENS1_15EpilogueDefaultEEEEEvvEEEEvNT_6ParamsE --------------------------
	.section	.nv.shared._ZN7cutlass13device_kernelINS_4gemm6kernel13GemmUniversalIN4cute5tupleIJiiiiEEENS1_10collective13CollectiveMmaINS1_37MainloopSm90TmaGmmaWarpSpecializedFP8ILi5ENS5_IJNS4_1CILi2EEENSA_ILi1EEESC_EEENS1_35KernelTmaWarpSpecializedCooperativeEEENS5_IJNSA_ILi256EEENSA_ILi64EEENSA_ILi128EEEEEENS_12float_e5m2_tENS5_IJlSC_lEEESK_SL_NS4_8TiledMMAINS4_8MMA_AtomIJNS4_4SM904GMMA30MMA_64x64x32_F32E5M2E5M2_SS_TNILNSP_7ScaleInE1ELSR_1EEEEEENS4_6LayoutISD_NS5_IJSC_NSA_ILi0EEESV_EEEEENS5_IJNS4_10UnderscoreESY_SY_EEEEENS4_13SM90_TMA_LOADENS4_14ComposedLayoutINS4_7SwizzleILi3ELi4ELi3EEENS4_18smem_ptr_flag_bitsILi8EEENSU_INS5_IJNSA_ILi8EEESI_EEENS5_IJSI_SC_EEEEEEEvNS4_8identityENS4_23SM90_TMA_LOAD_MULTICASTES1B_vS1C_EENS_8epilogue10collective6detail29Sm90TmaWarpSpecializedAdapterINS1G_15DefaultEpilogueISK_SL_SL_NS1F_6thread17LinearCombinationISK_Li1EffLNS1K_9ScaleType4KindE0ELNS_15FloatRoundStyleE2ESK_EENS1_15EpilogueDefaultEEEEEvvEEEEvNT_6ParamsE,"aw",@nobits
	.sectionflags	@""
	.align	16
	.zero		1024


//--------------------- .nv.shared.reserved.0     --------------------------
	.section	.nv.shared.reserved.0,"aw",@nobits
	.weak		__nv_reservedSMEM_offset_0_alias
	.size		__nv_reservedSMEM_offset_0_alias, 0, 0
	.other		__nv_reservedSMEM_offset_0_alias,@"STO_CUDA_RESERVED_SHARED STV_DEFAULT"
__nv_reservedSMEM_offset_0_alias:
	.zero		0


//--------------------- .nv.global                --------------------------
	.section	.nv.global,"aw",@nobits
.nv.global:
	.type		_ZN39_INTERNAL_856fe387_4_k_cu_ec2bfb0b_50664cute1_E,@object
	.size		_ZN39_INTERNAL_856fe387_4_k_cu_ec2bfb0b_50664cute1_E,(_ZN39_INTERNAL_856fe387_4_k_cu_ec2bfb0b_50664cuda3std3__45__cpo6cbeginE - _ZN39_INTERNAL_856fe387_4_k_cu_ec2bfb0b_50664cute1_E)
_ZN39_INTERNAL_856fe387_4_k_cu_ec2bfb0b_50664cute1_E:
	.zero		1
	.type		_ZN39_INTERNAL_856fe387_4_k_cu_ec2bfb0b_50664cuda3std3__45__cpo6cbeginE,@object
	.size		_ZN39_INTERNAL_856fe387_4_k_cu_ec2bfb0b_50664cuda3std3__45__cpo6cbeginE,(_ZN39_INTERNAL_856fe387_4_k_cu_ec2bfb0b_50664cuda3std3__48in_placeE - _ZN39_INTERNAL_856fe387_4_k_cu_ec2bfb0b_50664cuda3std3__45__cpo6cbeginE)
_ZN39_INTERNAL_856fe387_4_k_cu_ec2bfb0b_50664cuda3std3__45__cpo6cbeginE:
	.zero		1
	.type		_ZN39_INTERNAL_856fe387_4_k_cu_ec2bfb0b_50664cuda3std3__48in_placeE,@object
	.size		_ZN39_INTERNAL_856fe387_4_k_cu_ec2bfb0b_50664cuda3std3__48in_placeE,(_ZN39_INTERNAL_856fe387_4_k_cu_ec2bfb0b_50664cuda3std6ranges3__45__cpo9iter_moveE - _ZN39_INTERNAL_856fe387_4_k_cu_ec2bfb0b_50664cuda3std3__48in_placeE)
_ZN39_INTERNAL_856fe387_4_k_cu_ec2bfb0b_50664cuda3std3__48in_placeE:
	.zero		1
	.type		_ZN39_INTERNAL_856fe387_4_k_cu_ec2bfb0b_50664cuda3std6ranges3__45__cpo9iter_moveE,@object
	.size		_ZN39_INTERNAL_856fe387_4_k_cu_ec2bfb0b_50664cuda3std6ranges3__45__cpo9iter_moveE,(_ZN39_INTERNAL_856fe387_4_k_cu_ec2bfb0b_50664cuda3std3__45__cpo5beginE - _ZN39_INTERNAL_856fe387_4_k_cu_ec2bfb0b_50664cuda3std6ranges3__45__cpo9iter_moveE)
_ZN39_INTERNAL_856fe387_4_k_cu_ec2bfb0b_50664cuda3std6ranges3__45__cpo9iter_moveE:
	.zero		1
	.type		_ZN39_INTERNAL_856fe387_4_k_cu_ec2bfb0b_50664cuda3std3__45__cpo5beginE,@object
	.size		_ZN39_INTERNAL_856fe387_4_k_cu_ec2bfb0b_50664cuda3std3__45__cpo5beginE,(_ZN39_INTERNAL_856fe387_4_k_cu_ec2bfb0b_50664cuda3std3__441_GLOBAL__N__856fe387_4_k_cu_ec2bfb0b_50666ignoreE - _ZN39_INTERNAL_856fe387_4_k_cu_ec2bfb0b_50664cuda3std3__45__cpo5beginE)
_ZN39_INTERNAL_856fe387_4_k_cu_ec2bfb0b_50664cuda3std3__45__cpo5beginE:
	.zero		1
	.type		_ZN39_INTERNAL_856fe387_4_k_cu_ec2bfb0b_50664cuda3std3__441_GLOBAL__N__856fe387_4_k_cu_ec2bfb0b_50666ignoreE,@object
	.size		_ZN39_INTERNAL_856fe387_4_k_cu_ec2bfb0b_50664cuda3std3__441_GLOBAL__N__856fe387_4_k_cu_ec2bfb0b_50666ignoreE,(_ZN39_INTERNAL_856fe387_4_k_cu_ec2bfb0b_50664cute7productE - _ZN39_INTERNAL_856fe387_4_k_cu_ec2bfb0b_50664cuda3std3__441_GLOBAL__N__856fe387_4_k_cu_ec2bfb0b_50666ignoreE)
_ZN39_INTERNAL_856fe387_4_k_cu_ec2bfb0b_50664cuda3std3__441_GLOBAL__N__856fe387_4_k_cu_ec2bfb0b_50666ignoreE:
	.zero		1
	.type		_ZN39_INTERNAL_856fe387_4_k_cu_ec2bfb0b_50664cute7productE,@object
	.size		_ZN39_INTERNAL_856fe387_4_k_cu_ec2bfb0b_50664cute7productE,(_ZN39_INTERNAL_856fe387_4_k_cu_ec2bfb0b_50664cuda3std3__45__cpo3endE - _ZN39_INTERNAL_856fe387_4_k_cu_ec2bfb0b_50664cute7productE)
_ZN39_INTERNAL_856fe387_4_k_cu_ec2bfb0b_50664cute7productE:
	.zero		1
	.type		_ZN39_INTERNAL_856fe387_4_k_cu_ec2bfb0b_50664cuda3std3__45__cpo3endE,@object
	.size		_ZN39_INTERNAL_856fe387_4_k_cu_ec2bfb0b_50664cuda3std3__45__cpo3endE,(_ZN39_INTERNAL_856fe387_4_k_cu_ec2bfb0b_50664cuda3std3__419piecewise_constructE - _ZN39_INTERNAL_856fe387_4_k_cu_ec2bfb0b_50664cuda3std3__45__cpo3endE)
_ZN39_INTERNAL_856fe387_4_k_cu_ec2bfb0b_50664cuda3std3__45__cpo3endE:
	.zero		1
	.type		_ZN39_INTERNAL_856fe387_4_k_cu_ec2bfb0b_50664cuda3std3__419piecewise_constructE,@object
	.size		_ZN39_INTERNAL_856fe387_4_k_cu_ec2bfb0b_50664cuda3std3__419piecewise_constructE,(_ZN39_INTERNAL_856fe387_4_k_cu_ec2bfb0b_50664cuda3std3__45__cpo4cendE - _ZN39_INTERNAL_856fe387_4_k_cu_ec2bfb0b_50664cuda3std3__419piecewise_constructE)
_ZN39_INTERNAL_856fe387_4_k_cu_ec2bfb0b_50664cuda3std3__419piecewise_constructE:
	.zero		1
	.type		_ZN39_INTERNAL_856fe387_4_k_cu_ec2bfb0b_50664cuda3std3__45__cpo4cendE,@object
	.size		_ZN39_INTERNAL_856fe387_4_k_cu_ec2bfb0b_50664cuda3std3__45__cpo4cendE,(_ZN39_INTERNAL_856fe387_4_k_cu_ec2bfb0b_50664cuda3std6ranges3__45__cpo4swapE - _ZN39_INTERNAL_856fe387_4_k_cu_ec2bfb0b_50664cuda3std3__45__cpo4cendE)
_ZN39_INTERNAL_856fe387_4_k_cu_ec2bfb0b_50664cuda3std3__45__cpo4cendE:
	.zero		1
	.type		_ZN39_INTERNAL_856fe387_4_k_cu_ec2bfb0b_50664cuda3std6ranges3__45__cpo4swapE,@object
	.size		_ZN39_INTERNAL_856fe387_4_k_cu_ec2bfb0b_50664cuda3std6ranges3__45__cpo4swapE,(.L_7 - _ZN39_INTERNAL_856fe387_4_k_cu_ec2bfb0b_50664cuda3std6ranges3__45__cpo4swapE)
_ZN39_INTERNAL_856fe387_4_k_cu_ec2bfb0b_50664cuda3std6ranges3__45__cpo4swapE:
	.zero		1
.L_7:


//--------------------- .nv.constant0._ZN7cutlass13device_kernelINS_4gemm6kernel13GemmUniversalIN4cute5tupleIJiiiiEEENS1_10collective13CollectiveMmaINS1_37MainloopSm90TmaGmmaWarpSpecializedFP8ILi5ENS5_IJNS4_1CILi2EEENSA_ILi1EEESC_EEENS1_35KernelTmaWarpSpecializedCooperativeEEENS5_IJNSA_ILi256EEENSA_ILi64EEENSA_ILi128EEEEEENS_12float_e5m2_tENS5_IJlSC_lEEESK_SL_NS4_8TiledMMAINS4_8MMA_AtomIJNS4_4SM904GMMA30MMA_64x64x32_F32E5M2E5M2_SS_TNILNSP_7ScaleInE1ELSR_1EEEEEENS4_6LayoutISD_NS5_IJSC_NSA_ILi0EEESV_EEEEENS5_IJNS4_10UnderscoreESY_SY_EEEEENS4_13SM90_TMA_LOADENS4_14ComposedLayoutINS4_7SwizzleILi3ELi4ELi3EEENS4_18smem_ptr_flag_bitsILi8EEENSU_INS5_IJNSA_ILi8EEESI_EEENS5_IJSI_SC_EEEEEEEvNS4_8identityENS4_23SM90_TMA_LOAD_MULTICASTES1B_vS1C_EENS_8epilogue10collective6detail29Sm90TmaWarpSpecializedAdapterINS1G_15DefaultEpilogueISK_SL_SL_NS1F_6thread17LinearCombinationISK_Li1EffLNS1K_9ScaleType4KindE0ELNS_15FloatRoundStyleE2ESK_EENS1_15EpilogueDefaultEEEEEvvEEEEvNT_6ParamsE --------------------------
	.section	.nv.constant0._ZN7cutlass13device_kernelINS_4gemm6kernel13GemmUniversalIN4cute5tupleIJiiiiEEENS1_10collective13CollectiveMmaINS1_37MainloopSm90TmaGmmaWarpSpecializedFP8ILi5ENS5_IJNS4_1CILi2EEENSA_ILi1EEESC_EEENS1_35KernelTmaWarpSpecializedCooperativeEEENS5_IJNSA_ILi256EEENSA_ILi64EEENSA_ILi128EEEEEENS_12float_e5m2_tENS5_IJlSC_lEEESK_SL_NS4_8TiledMMAINS4_8MMA_AtomIJNS4_4SM904GMMA30MMA_64x64x32_F32E5M2E5M2_SS_TNILNSP_7ScaleInE1ELSR_1EEEEEENS4_6LayoutISD_NS5_IJSC_NSA_ILi0EEESV_EEEEENS5_IJNS4_10UnderscoreESY_SY_EEEEENS4_13SM90_TMA_LOADENS4_14ComposedLayoutINS4_7SwizzleILi3ELi4ELi3EEENS4_18smem_ptr_flag_bitsILi8EEENSU_INS5_IJNSA_ILi8EEESI_EEENS5_IJSI_SC_EEEEEEEvNS4_8identityENS4_23SM90_TMA_LOAD_MULTICASTES1B_vS1C_EENS_8epilogue10collective6detail29Sm90TmaWarpSpecializedAdapterINS1G_15DefaultEpilogueISK_SL_SL_NS1F_6thread17LinearCombinationISK_Li1EffLNS1K_9ScaleType4KindE0ELNS_15FloatRoundStyleE2ESK_EENS1_15EpilogueDefaultEEEEEvvEEEEvNT_6ParamsE,"a",@progbits
	.sectionflags	@""
	.align	4
.nv.constant0._ZN7cutlass13device_kernelINS_4gemm6kernel13GemmUniversalIN4cute5tupleIJiiiiEEENS1_10collective13CollectiveMmaINS1_37MainloopSm90TmaGmmaWarpSpecializedFP8ILi5ENS5_IJNS4_1CILi2EEENSA_ILi1EEESC_EEENS1_35KernelTmaWarpSpecializedCooperativeEEENS5_IJNSA_ILi256EEENSA_ILi64EEENSA_ILi128EEEEEENS_12float_e5m2_tENS5_IJlSC_lEEESK_SL_NS4_8TiledMMAINS4_8MMA_AtomIJNS4_4SM904GMMA30MMA_64x64x32_F32E5M2E5M2_SS_TNILNSP_7ScaleInE1ELSR_1EEEEEENS4_6LayoutISD_NS5_IJSC_NSA_ILi0EEESV_EEEEENS5_IJNS4_10UnderscoreESY_SY_EEEEENS4_13SM90_TMA_LOADENS4_14ComposedLayoutINS4_7SwizzleILi3ELi4ELi3EEENS4_18smem_ptr_flag_bitsILi8EEENSU_INS5_IJNSA_ILi8EEESI_EEENS5_IJSI_SC_EEEEEEEvNS4_8identityENS4_23SM90_TMA_LOAD_MULTICASTES1B_vS1C_EENS_8epilogue10collective6detail29Sm90TmaWarpSpecializedAdapterINS1G_15DefaultEpilogueISK_SL_SL_NS1F_6thread17LinearCombinationISK_Li1EffLNS1K_9ScaleType4KindE0ELNS_15FloatRoundStyleE2ESK_EENS1_15EpilogueDefaultEEEEEvvEEEEvNT_6ParamsE:
	.zero		1664


//--------------------- SYMBOLS --------------------------

	.type		.nv.reservedSmem.offset0,@object
	.size		.nv.reservedSmem.offset0,0x4
